//
// Generated by NVIDIA NVVM Compiler
//
// Compiler Build ID: CL-36424714
// Cuda compilation tools, release 13.0, V13.0.88
// Based on NVVM 20.0.0
//

.version 9.0
.target sm_100
.address_size 64

	// .globl	_Z14convolutionGPUPfS_S_S_iii

.visible .entry _Z14convolutionGPUPfS_S_S_iii(
	.param .u64 .ptr .align 1 _Z14convolutionGPUPfS_S_S_iii_param_0,
	.param .u64 .ptr .align 1 _Z14convolutionGPUPfS_S_S_iii_param_1,
	.param .u64 .ptr .align 1 _Z14convolutionGPUPfS_S_S_iii_param_2,
	.param .u64 .ptr .align 1 _Z14convolutionGPUPfS_S_S_iii_param_3,
	.param .u32 _Z14convolutionGPUPfS_S_S_iii_param_4,
	.param .u32 _Z14convolutionGPUPfS_S_S_iii_param_5,
	.param .u32 _Z14convolutionGPUPfS_S_S_iii_param_6
)
{
	.reg .pred 	%p<100>;
	.reg .b32 	%r<167>;
	.reg .b32 	%f<171>;
	.reg .b64 	%rd<89>;

	ld.param.u64 	%rd12, [_Z14convolutionGPUPfS_S_S_iii_param_0];
	ld.param.u64 	%rd13, [_Z14convolutionGPUPfS_S_S_iii_param_1];
	ld.param.u64 	%rd14, [_Z14convolutionGPUPfS_S_S_iii_param_2];
	ld.param.u64 	%rd15, [_Z14convolutionGPUPfS_S_S_iii_param_3];
	ld.param.u32 	%r79, [_Z14convolutionGPUPfS_S_S_iii_param_4];
	ld.param.u32 	%r80, [_Z14convolutionGPUPfS_S_S_iii_param_5];
	ld.param.u32 	%r81, [_Z14convolutionGPUPfS_S_S_iii_param_6];
	cvta.to.global.u64 	%rd1, %rd14;
	cvta.to.global.u64 	%rd2, %rd15;
	cvta.to.global.u64 	%rd3, %rd13;
	neg.s32 	%r164, %r81;
	setp.lt.s32 	%p1, %r81, 0;
	@%p1 bra 	$L__BB0_78;
	mov.u32 	%r2, %tid.x;
	mov.u32 	%r3, %tid.y;
	mad.lo.s32 	%r4, %r79, %r3, %r2;
	mul.wide.u32 	%rd16, %r4, 4;
	add.s64 	%rd4, %rd1, %rd16;
	setp.lt.u32 	%p2, %r81, 4;
	mov.f32 	%f135, 0f00000000;
	mov.u32 	%r145, %r164;
	@%p2 bra 	$L__BB0_21;
	shl.b32 	%r148, %r81, 1;
	sub.s32 	%r151, 3, %r81;
	and.b32  	%r82, %r148, -8;
	neg.s32 	%r150, %r82;
	sub.s32 	%r149, %r4, %r81;
	sub.s32 	%r147, %r2, %r81;
	mov.f32 	%f135, 0f00000000;
$L__BB0_3:
	.pragma "nounroll";
	setp.lt.s32 	%p3, %r147, 0;
	setp.ge.s32 	%p4, %r147, %r79;
	mul.wide.s32 	%rd17, %r148, 4;
	add.s64 	%rd8, %rd2, %rd17;
	or.pred  	%p5, %p3, %p4;
	@%p5 bra 	$L__BB0_5;
	mul.wide.u32 	%rd18, %r149, 4;
	add.s64 	%rd19, %rd3, %rd18;
	ld.global.f32 	%f71, [%rd19];
	ld.global.f32 	%f72, [%rd8];
	fma.rn.f32 	%f135, %f71, %f72, %f135;
$L__BB0_5:
	st.global.f32 	[%rd4], %f135;
	add.s32 	%r83, %r147, 1;
	setp.lt.s32 	%p6, %r83, 0;
	setp.ge.s32 	%p7, %r83, %r79;
	or.pred  	%p8, %p6, %p7;
	@%p8 bra 	$L__BB0_7;
	add.s32 	%r84, %r149, 1;
	mul.wide.u32 	%rd20, %r84, 4;
	add.s64 	%rd21, %rd3, %rd20;
	ld.global.f32 	%f73, [%rd21];
	ld.global.f32 	%f74, [%rd8+-4];
	fma.rn.f32 	%f135, %f73, %f74, %f135;
$L__BB0_7:
	st.global.f32 	[%rd4], %f135;
	add.s32 	%r85, %r147, 2;
	setp.lt.s32 	%p9, %r85, 0;
	setp.ge.s32 	%p10, %r85, %r79;
	or.pred  	%p11, %p9, %p10;
	@%p11 bra 	$L__BB0_9;
	add.s32 	%r86, %r149, 2;
	mul.wide.u32 	%rd22, %r86, 4;
	add.s64 	%rd23, %rd3, %rd22;
	ld.global.f32 	%f75, [%rd23];
	ld.global.f32 	%f76, [%rd8+-8];
	fma.rn.f32 	%f135, %f75, %f76, %f135;
$L__BB0_9:
	st.global.f32 	[%rd4], %f135;
	add.s32 	%r87, %r147, 3;
	setp.lt.s32 	%p12, %r87, 0;
	setp.ge.s32 	%p13, %r87, %r79;
	or.pred  	%p14, %p12, %p13;
	@%p14 bra 	$L__BB0_11;
	add.s32 	%r88, %r149, 3;
	mul.wide.u32 	%rd24, %r88, 4;
	add.s64 	%rd25, %rd3, %rd24;
	ld.global.f32 	%f77, [%rd25];
	ld.global.f32 	%f78, [%rd8+-12];
	fma.rn.f32 	%f135, %f77, %f78, %f135;
$L__BB0_11:
	st.global.f32 	[%rd4], %f135;
	add.s32 	%r89, %r147, 4;
	setp.lt.s32 	%p15, %r89, 0;
	setp.ge.s32 	%p16, %r89, %r79;
	or.pred  	%p17, %p15, %p16;
	@%p17 bra 	$L__BB0_13;
	add.s32 	%r90, %r149, 4;
	mul.wide.u32 	%rd26, %r90, 4;
	add.s64 	%rd27, %rd3, %rd26;
	ld.global.f32 	%f79, [%rd27];
	ld.global.f32 	%f80, [%rd8+-16];
	fma.rn.f32 	%f135, %f79, %f80, %f135;
$L__BB0_13:
	st.global.f32 	[%rd4], %f135;
	add.s32 	%r91, %r147, 5;
	setp.lt.s32 	%p18, %r91, 0;
	setp.ge.s32 	%p19, %r91, %r79;
	or.pred  	%p20, %p18, %p19;
	@%p20 bra 	$L__BB0_15;
	add.s32 	%r92, %r149, 5;
	mul.wide.u32 	%rd28, %r92, 4;
	add.s64 	%rd29, %rd3, %rd28;
	ld.global.f32 	%f81, [%rd29];
	ld.global.f32 	%f82, [%rd8+-20];
	fma.rn.f32 	%f135, %f81, %f82, %f135;
$L__BB0_15:
	st.global.f32 	[%rd4], %f135;
	add.s32 	%r93, %r147, 6;
	setp.lt.s32 	%p21, %r93, 0;
	setp.ge.s32 	%p22, %r93, %r79;
	or.pred  	%p23, %p21, %p22;
	@%p23 bra 	$L__BB0_17;
	add.s32 	%r94, %r149, 6;
	mul.wide.u32 	%rd30, %r94, 4;
	add.s64 	%rd31, %rd3, %rd30;
	ld.global.f32 	%f83, [%rd31];
	ld.global.f32 	%f84, [%rd8+-24];
	fma.rn.f32 	%f135, %f83, %f84, %f135;
$L__BB0_17:
	st.global.f32 	[%rd4], %f135;
	add.s32 	%r95, %r147, 7;
	setp.lt.s32 	%p24, %r95, 0;
	setp.ge.s32 	%p25, %r95, %r79;
	or.pred  	%p26, %p24, %p25;
	@%p26 bra 	$L__BB0_19;
	add.s32 	%r96, %r149, 7;
	mul.wide.u32 	%rd32, %r96, 4;
	add.s64 	%rd33, %rd3, %rd32;
	ld.global.f32 	%f85, [%rd33];
	ld.global.f32 	%f86, [%rd8+-28];
	fma.rn.f32 	%f135, %f85, %f86, %f135;
$L__BB0_19:
	st.global.f32 	[%rd4], %f135;
	add.s32 	%r151, %r151, 8;
	add.s32 	%r150, %r150, 8;
	add.s32 	%r149, %r149, 8;
	add.s32 	%r148, %r148, -8;
	add.s32 	%r147, %r147, 8;
	setp.eq.s32 	%p27, %r150, 0;
	@%p27 bra 	$L__BB0_20;
	bra.uni 	$L__BB0_3;
$L__BB0_20:
	add.s32 	%r145, %r151, -3;
$L__BB0_21:
	shl.b32 	%r161, %r81, 1;
	and.b32  	%r13, %r161, 6;
	setp.lt.u32 	%p28, %r13, 3;
	@%p28 bra 	$L__BB0_31;
	add.s32 	%r14, %r145, %r2;
	setp.lt.s32 	%p29, %r14, 0;
	setp.ge.s32 	%p30, %r14, %r79;
	sub.s32 	%r97, %r81, %r145;
	mul.wide.s32 	%rd34, %r97, 4;
	add.s64 	%rd5, %rd2, %rd34;
	or.pred  	%p31, %p29, %p30;
	@%p31 bra 	$L__BB0_24;
	add.s32 	%r98, %r4, %r145;
	mul.wide.u32 	%rd35, %r98, 4;
	add.s64 	%rd36, %rd3, %rd35;
	ld.global.f32 	%f87, [%rd36];
	ld.global.f32 	%f88, [%rd5];
	fma.rn.f32 	%f135, %f87, %f88, %f135;
$L__BB0_24:
	st.global.f32 	[%rd4], %f135;
	add.s32 	%r99, %r14, 1;
	setp.lt.s32 	%p32, %r99, 0;
	setp.ge.s32 	%p33, %r99, %r79;
	or.pred  	%p34, %p32, %p33;
	@%p34 bra 	$L__BB0_26;
	add.s32 	%r100, %r145, %r4;
	add.s32 	%r101, %r100, 1;
	mul.wide.u32 	%rd37, %r101, 4;
	add.s64 	%rd38, %rd3, %rd37;
	ld.global.f32 	%f89, [%rd38];
	ld.global.f32 	%f90, [%rd5+-4];
	fma.rn.f32 	%f135, %f89, %f90, %f135;
$L__BB0_26:
	st.global.f32 	[%rd4], %f135;
	add.s32 	%r102, %r14, 2;
	setp.lt.s32 	%p35, %r102, 0;
	setp.ge.s32 	%p36, %r102, %r79;
	or.pred  	%p37, %p35, %p36;
	@%p37 bra 	$L__BB0_28;
	add.s32 	%r103, %r145, %r4;
	add.s32 	%r104, %r103, 2;
	mul.wide.u32 	%rd39, %r104, 4;
	add.s64 	%rd40, %rd3, %rd39;
	ld.global.f32 	%f91, [%rd40];
	ld.global.f32 	%f92, [%rd5+-8];
	fma.rn.f32 	%f135, %f91, %f92, %f135;
$L__BB0_28:
	st.global.f32 	[%rd4], %f135;
	add.s32 	%r105, %r14, 3;
	setp.lt.s32 	%p38, %r105, 0;
	setp.ge.s32 	%p39, %r105, %r79;
	or.pred  	%p40, %p38, %p39;
	@%p40 bra 	$L__BB0_30;
	add.s32 	%r106, %r145, %r4;
	add.s32 	%r107, %r106, 3;
	mul.wide.u32 	%rd41, %r107, 4;
	add.s64 	%rd42, %rd3, %rd41;
	ld.global.f32 	%f93, [%rd42];
	ld.global.f32 	%f94, [%rd5+-12];
	fma.rn.f32 	%f135, %f93, %f94, %f135;
$L__BB0_30:
	st.global.f32 	[%rd4], %f135;
	add.s32 	%r145, %r145, 4;
$L__BB0_31:
	and.b32  	%r17, %r81, 1;
	setp.eq.s32 	%p41, %r17, 0;
	@%p41 bra 	$L__BB0_37;
	add.s32 	%r18, %r145, %r2;
	setp.lt.s32 	%p42, %r18, 0;
	setp.ge.s32 	%p43, %r18, %r79;
	sub.s32 	%r108, %r81, %r145;
	mul.wide.s32 	%rd43, %r108, 4;
	add.s64 	%rd6, %rd2, %rd43;
	or.pred  	%p44, %p42, %p43;
	@%p44 bra 	$L__BB0_34;
	add.s32 	%r109, %r4, %r145;
	mul.wide.u32 	%rd44, %r109, 4;
	add.s64 	%rd45, %rd3, %rd44;
	ld.global.f32 	%f95, [%rd45];
	ld.global.f32 	%f96, [%rd6];
	fma.rn.f32 	%f135, %f95, %f96, %f135;
$L__BB0_34:
	st.global.f32 	[%rd4], %f135;
	add.s32 	%r110, %r18, 1;
	setp.lt.s32 	%p45, %r110, 0;
	setp.ge.s32 	%p46, %r110, %r79;
	or.pred  	%p47, %p45, %p46;
	@%p47 bra 	$L__BB0_36;
	add.s32 	%r111, %r145, %r4;
	add.s32 	%r112, %r111, 1;
	mul.wide.u32 	%rd46, %r112, 4;
	add.s64 	%rd47, %rd3, %rd46;
	ld.global.f32 	%f97, [%rd47];
	ld.global.f32 	%f98, [%rd6+-4];
	fma.rn.f32 	%f135, %f97, %f98, %f135;
$L__BB0_36:
	st.global.f32 	[%rd4], %f135;
	add.s32 	%r145, %r145, 2;
$L__BB0_37:
	add.s32 	%r113, %r145, %r2;
	setp.lt.s32 	%p48, %r113, 0;
	setp.ge.s32 	%p49, %r113, %r79;
	or.pred  	%p50, %p48, %p49;
	@%p50 bra 	$L__BB0_39;
	add.s32 	%r114, %r4, %r145;
	mul.wide.u32 	%rd48, %r114, 4;
	add.s64 	%rd49, %rd3, %rd48;
	ld.global.f32 	%f99, [%rd49];
	sub.s32 	%r115, %r81, %r145;
	mul.wide.s32 	%rd50, %r115, 4;
	add.s64 	%rd51, %rd2, %rd50;
	ld.global.f32 	%f100, [%rd51];
	fma.rn.f32 	%f135, %f99, %f100, %f135;
$L__BB0_39:
	setp.lt.u32 	%p51, %r81, 4;
	st.global.f32 	[%rd4], %f135;
	cvta.to.global.u64 	%rd52, %rd12;
	add.s64 	%rd7, %rd52, %rd16;
	mov.f32 	%f163, 0f00000000;
	@%p51 bra 	$L__BB0_59;
	add.s32 	%r116, %r161, 1;
	sub.s32 	%r163, 3, %r81;
	and.b32  	%r117, %r116, -8;
	neg.s32 	%r162, %r117;
	sub.s32 	%r160, %r3, %r81;
	mul.lo.s32 	%r118, %r79, %r160;
	add.s32 	%r119, %r118, %r79;
	add.s32 	%r159, %r2, %r119;
	add.s32 	%r120, %r160, 2;
	mad.lo.s32 	%r158, %r79, %r120, %r2;
	add.s32 	%r121, %r160, 3;
	mad.lo.s32 	%r157, %r79, %r121, %r2;
	add.s32 	%r122, %r160, 4;
	mad.lo.s32 	%r156, %r79, %r122, %r2;
	add.s32 	%r123, %r160, 5;
	mad.lo.s32 	%r155, %r79, %r123, %r2;
	add.s32 	%r124, %r160, 6;
	mad.lo.s32 	%r154, %r79, %r124, %r2;
	add.s32 	%r125, %r160, 7;
	mad.lo.s32 	%r153, %r79, %r125, %r2;
	add.s32 	%r152, %r2, %r118;
	mov.f32 	%f163, 0f00000000;
$L__BB0_41:
	.pragma "nounroll";
	setp.lt.s32 	%p52, %r160, 0;
	setp.ge.s32 	%p53, %r160, %r80;
	mul.wide.s32 	%rd54, %r161, 4;
	add.s64 	%rd9, %rd2, %rd54;
	or.pred  	%p54, %p52, %p53;
	@%p54 bra 	$L__BB0_43;
	mul.wide.u32 	%rd55, %r152, 4;
	add.s64 	%rd56, %rd1, %rd55;
	ld.global.f32 	%f103, [%rd56];
	ld.global.f32 	%f104, [%rd9];
	fma.rn.f32 	%f163, %f103, %f104, %f163;
$L__BB0_43:
	st.global.f32 	[%rd7], %f163;
	add.s32 	%r126, %r160, 1;
	setp.lt.s32 	%p55, %r126, 0;
	setp.ge.s32 	%p56, %r126, %r80;
	or.pred  	%p57, %p55, %p56;
	@%p57 bra 	$L__BB0_45;
	mul.wide.u32 	%rd57, %r159, 4;
	add.s64 	%rd58, %rd1, %rd57;
	ld.global.f32 	%f105, [%rd58];
	ld.global.f32 	%f106, [%rd9+-4];
	fma.rn.f32 	%f163, %f105, %f106, %f163;
$L__BB0_45:
	st.global.f32 	[%rd7], %f163;
	add.s32 	%r127, %r160, 2;
	setp.lt.s32 	%p58, %r127, 0;
	setp.ge.s32 	%p59, %r127, %r80;
	or.pred  	%p60, %p58, %p59;
	@%p60 bra 	$L__BB0_47;
	mul.wide.u32 	%rd59, %r158, 4;
	add.s64 	%rd60, %rd1, %rd59;
	ld.global.f32 	%f107, [%rd60];
	ld.global.f32 	%f108, [%rd9+-8];
	fma.rn.f32 	%f163, %f107, %f108, %f163;
$L__BB0_47:
	st.global.f32 	[%rd7], %f163;
	add.s32 	%r128, %r160, 3;
	setp.lt.s32 	%p61, %r128, 0;
	setp.ge.s32 	%p62, %r128, %r80;
	or.pred  	%p63, %p61, %p62;
	@%p63 bra 	$L__BB0_49;
	mul.wide.u32 	%rd61, %r157, 4;
	add.s64 	%rd62, %rd1, %rd61;
	ld.global.f32 	%f109, [%rd62];
	ld.global.f32 	%f110, [%rd9+-12];
	fma.rn.f32 	%f163, %f109, %f110, %f163;
$L__BB0_49:
	st.global.f32 	[%rd7], %f163;
	add.s32 	%r129, %r160, 4;
	setp.lt.s32 	%p64, %r129, 0;
	setp.ge.s32 	%p65, %r129, %r80;
	or.pred  	%p66, %p64, %p65;
	@%p66 bra 	$L__BB0_51;
	mul.wide.u32 	%rd63, %r156, 4;
	add.s64 	%rd64, %rd1, %rd63;
	ld.global.f32 	%f111, [%rd64];
	ld.global.f32 	%f112, [%rd9+-16];
	fma.rn.f32 	%f163, %f111, %f112, %f163;
$L__BB0_51:
	st.global.f32 	[%rd7], %f163;
	add.s32 	%r130, %r160, 5;
	setp.lt.s32 	%p67, %r130, 0;
	setp.ge.s32 	%p68, %r130, %r80;
	or.pred  	%p69, %p67, %p68;
	@%p69 bra 	$L__BB0_53;
	mul.wide.u32 	%rd65, %r155, 4;
	add.s64 	%rd66, %rd1, %rd65;
	ld.global.f32 	%f113, [%rd66];
	ld.global.f32 	%f114, [%rd9+-20];
	fma.rn.f32 	%f163, %f113, %f114, %f163;
$L__BB0_53:
	st.global.f32 	[%rd7], %f163;
	add.s32 	%r131, %r160, 6;
	setp.lt.s32 	%p70, %r131, 0;
	setp.ge.s32 	%p71, %r131, %r80;
	or.pred  	%p72, %p70, %p71;
	@%p72 bra 	$L__BB0_55;
	mul.wide.u32 	%rd67, %r154, 4;
	add.s64 	%rd68, %rd1, %rd67;
	ld.global.f32 	%f115, [%rd68];
	ld.global.f32 	%f116, [%rd9+-24];
	fma.rn.f32 	%f163, %f115, %f116, %f163;
$L__BB0_55:
	st.global.f32 	[%rd7], %f163;
	add.s32 	%r132, %r160, 7;
	setp.lt.s32 	%p73, %r132, 0;
	setp.ge.s32 	%p74, %r132, %r80;
	or.pred  	%p75, %p73, %p74;
	@%p75 bra 	$L__BB0_57;
	mul.wide.u32 	%rd69, %r153, 4;
	add.s64 	%rd70, %rd1, %rd69;
	ld.global.f32 	%f117, [%rd70];
	ld.global.f32 	%f118, [%rd9+-28];
	fma.rn.f32 	%f163, %f117, %f118, %f163;
$L__BB0_57:
	st.global.f32 	[%rd7], %f163;
	add.s32 	%r163, %r163, 8;
	add.s32 	%r162, %r162, 8;
	add.s32 	%r161, %r161, -8;
	add.s32 	%r160, %r160, 8;
	shl.b32 	%r133, %r79, 3;
	add.s32 	%r159, %r159, %r133;
	add.s32 	%r158, %r158, %r133;
	add.s32 	%r157, %r157, %r133;
	add.s32 	%r156, %r156, %r133;
	add.s32 	%r155, %r155, %r133;
	add.s32 	%r154, %r154, %r133;
	add.s32 	%r153, %r153, %r133;
	add.s32 	%r152, %r152, %r133;
	setp.ne.s32 	%p76, %r162, 0;
	@%p76 bra 	$L__BB0_41;
	add.s32 	%r164, %r163, -3;
$L__BB0_59:
	setp.lt.u32 	%p77, %r13, 3;
	@%p77 bra 	$L__BB0_69;
	add.s32 	%r68, %r164, %r3;
	setp.lt.s32 	%p78, %r68, 0;
	setp.ge.s32 	%p79, %r68, %r80;
	sub.s32 	%r134, %r81, %r164;
	mul.wide.s32 	%rd71, %r134, 4;
	add.s64 	%rd10, %rd2, %rd71;
	or.pred  	%p80, %p78, %p79;
	@%p80 bra 	$L__BB0_62;
	mad.lo.s32 	%r135, %r68, %r79, %r2;
	mul.wide.u32 	%rd72, %r135, 4;
	add.s64 	%rd73, %rd1, %rd72;
	ld.global.f32 	%f119, [%rd73];
	ld.global.f32 	%f120, [%rd10];
	fma.rn.f32 	%f163, %f119, %f120, %f163;
$L__BB0_62:
	st.global.f32 	[%rd7], %f163;
	add.s32 	%r69, %r68, 1;
	setp.lt.s32 	%p81, %r69, 0;
	setp.ge.s32 	%p82, %r69, %r80;
	or.pred  	%p83, %p81, %p82;
	@%p83 bra 	$L__BB0_64;
	mad.lo.s32 	%r136, %r69, %r79, %r2;
	mul.wide.u32 	%rd74, %r136, 4;
	add.s64 	%rd75, %rd1, %rd74;
	ld.global.f32 	%f121, [%rd75];
	ld.global.f32 	%f122, [%rd10+-4];
	fma.rn.f32 	%f163, %f121, %f122, %f163;
$L__BB0_64:
	st.global.f32 	[%rd7], %f163;
	add.s32 	%r70, %r68, 2;
	setp.lt.s32 	%p84, %r70, 0;
	setp.ge.s32 	%p85, %r70, %r80;
	or.pred  	%p86, %p84, %p85;
	@%p86 bra 	$L__BB0_66;
	mad.lo.s32 	%r137, %r70, %r79, %r2;
	mul.wide.u32 	%rd76, %r137, 4;
	add.s64 	%rd77, %rd1, %rd76;
	ld.global.f32 	%f123, [%rd77];
	ld.global.f32 	%f124, [%rd10+-8];
	fma.rn.f32 	%f163, %f123, %f124, %f163;
$L__BB0_66:
	st.global.f32 	[%rd7], %f163;
	add.s32 	%r71, %r68, 3;
	setp.lt.s32 	%p87, %r71, 0;
	setp.ge.s32 	%p88, %r71, %r80;
	or.pred  	%p89, %p87, %p88;
	@%p89 bra 	$L__BB0_68;
	mad.lo.s32 	%r138, %r71, %r79, %r2;
	mul.wide.u32 	%rd78, %r138, 4;
	add.s64 	%rd79, %rd1, %rd78;
	ld.global.f32 	%f125, [%rd79];
	ld.global.f32 	%f126, [%rd10+-12];
	fma.rn.f32 	%f163, %f125, %f126, %f163;
$L__BB0_68:
	st.global.f32 	[%rd7], %f163;
	add.s32 	%r164, %r164, 4;
$L__BB0_69:
	setp.eq.s32 	%p90, %r17, 0;
	@%p90 bra 	$L__BB0_75;
	add.s32 	%r74, %r164, %r3;
	setp.lt.s32 	%p91, %r74, 0;
	setp.ge.s32 	%p92, %r74, %r80;
	sub.s32 	%r139, %r81, %r164;
	mul.wide.s32 	%rd80, %r139, 4;
	add.s64 	%rd11, %rd2, %rd80;
	or.pred  	%p93, %p91, %p92;
	@%p93 bra 	$L__BB0_72;
	mad.lo.s32 	%r140, %r74, %r79, %r2;
	mul.wide.u32 	%rd81, %r140, 4;
	add.s64 	%rd82, %rd1, %rd81;
	ld.global.f32 	%f127, [%rd82];
	ld.global.f32 	%f128, [%rd11];
	fma.rn.f32 	%f163, %f127, %f128, %f163;
$L__BB0_72:
	st.global.f32 	[%rd7], %f163;
	add.s32 	%r75, %r74, 1;
	setp.lt.s32 	%p94, %r75, 0;
	setp.ge.s32 	%p95, %r75, %r80;
	or.pred  	%p96, %p94, %p95;
	@%p96 bra 	$L__BB0_74;
	mad.lo.s32 	%r141, %r75, %r79, %r2;
	mul.wide.u32 	%rd83, %r141, 4;
	add.s64 	%rd84, %rd1, %rd83;
	ld.global.f32 	%f129, [%rd84];
	ld.global.f32 	%f130, [%rd11+-4];
	fma.rn.f32 	%f163, %f129, %f130, %f163;
$L__BB0_74:
	st.global.f32 	[%rd7], %f163;
	add.s32 	%r164, %r164, 2;
$L__BB0_75:
	add.s32 	%r78, %r164, %r3;
	setp.lt.s32 	%p97, %r78, 0;
	setp.ge.s32 	%p98, %r78, %r80;
	or.pred  	%p99, %p97, %p98;
	@%p99 bra 	$L__BB0_77;
	mad.lo.s32 	%r142, %r78, %r79, %r2;
	mul.wide.u32 	%rd85, %r142, 4;
	add.s64 	%rd86, %rd1, %rd85;
	ld.global.f32 	%f131, [%rd86];
	sub.s32 	%r143, %r81, %r164;
	mul.wide.s32 	%rd87, %r143, 4;
	add.s64 	%rd88, %rd2, %rd87;
	ld.global.f32 	%f132, [%rd88];
	fma.rn.f32 	%f163, %f131, %f132, %f163;
$L__BB0_77:
	st.global.f32 	[%rd7], %f163;
$L__BB0_78:
	ret;

}


// ===== COMPILED SASS (sm_100) =====

	.target	sm_100

	.elftype	@"ET_EXEC"


//--------------------- .note.nv.tkinfo           --------------------------
	.section	.note.nv.tkinfo,"",@"SHT_NOTE"
	.sectionflags	@"SHF_NOTE_NV_TKINFO"
	.tkinfo
        /*0018*/ 	.word	0x00000002
        /*0030*/ 	.string	""
        /*0030*/ 	.string	"ptxas"
        /*0030*/ 	.string	"Cuda compilation tools, release 13.0, V13.0.88"
        /*0030*/ 	.string	"Build cuda_13.0.r13.0/compiler.36424714_0"
        /*0030*/ 	.string	"-arch sm_100 -m 64 "



//--------------------- .note.nv.cuinfo           --------------------------
	.section	.note.nv.cuinfo,"",@"SHT_NOTE"
	.sectionflags	@"SHF_NOTE_NV_CUINFO"
        /*0018*/ 	.short	0x0002
        /*001a*/ 	.short	0x0064
        /*001c*/ 	.short	0x0082
	.zero		2


//--------------------- .nv.info                  --------------------------
	.section	.nv.info,"",@"SHT_CUDA_INFO"
	.align	4


	//----- nvinfo : EIATTR_REGCOUNT
	.align		4
        /*0000*/ 	.byte	0x04, 0x2f
        /*0002*/ 	.short	(.L_1 - .L_0)
	.align		4
.L_0:
        /*0004*/ 	.word	index@(_Z14convolutionGPUPfS_S_S_iii)
        /*0008*/ 	.word	0x0000001f


	//----- nvinfo : EIATTR_FRAME_SIZE
	.align		4
.L_1:
        /*000c*/ 	.byte	0x04, 0x11
        /*000e*/ 	.short	(.L_3 - .L_2)
	.align		4
.L_2:
        /*0010*/ 	.word	index@(_Z14convolutionGPUPfS_S_S_iii)
        /*0014*/ 	.word	0x00000000


	//----- nvinfo : EIATTR_MIN_STACK_SIZE
	.align		4
.L_3:
        /*0018*/ 	.byte	0x04, 0x12
        /*001a*/ 	.short	(.L_5 - .L_4)
	.align		4
.L_4:
        /*001c*/ 	.word	index@(_Z14convolutionGPUPfS_S_S_iii)
        /*0020*/ 	.word	0x00000000
.L_5:


//--------------------- .nv.compat                --------------------------
	.section	.nv.compat,"",@"SHT_CUDA_COMPAT_INFO"
	.align	4
        /*0000*/ 	.byte	0x02, 0x09, 0x00, 0x00, 0x02, 0x02, 0x01, 0x00, 0x02, 0x05, 0x05, 0x00, 0x03, 0x07, 0x01, 0x01
        /*0010*/ 	.byte	0x02, 0x03, 0x00, 0x00, 0x02, 0x06, 0x01, 0x00, 0x04, 0x0b, 0x08, 0x00, 0x09, 0x00, 0x00, 0x00
        /*0020*/ 	.byte	0x00, 0x00, 0x00, 0x00


//--------------------- .nv.info._Z14convolutionGPUPfS_S_S_iii --------------------------
	.section	.nv.info._Z14convolutionGPUPfS_S_S_iii,"",@"SHT_CUDA_INFO"
	.sectionflags	@""
	.align	4


	//----- nvinfo : EIATTR_CUDA_API_VERSION
	.align		4
        /*0000*/ 	.byte	0x04, 0x37
        /*0002*/ 	.short	(.L_7 - .L_6)
.L_6:
        /*0004*/ 	.word	0x00000082


	//----- nvinfo : EIATTR_KPARAM_INFO
	.align		4
.L_7:
        /*0008*/ 	.byte	0x04, 0x17
        /*000a*/ 	.short	(.L_9 - .L_8)
.L_8:
        /*000c*/ 	.word	0x00000000
        /*0010*/ 	.short	0x0006
        /*0012*/ 	.short	0x0028
        /*0014*/ 	.byte	0x00, 0xf0, 0x11, 0x00


	//----- nvinfo : EIATTR_KPARAM_INFO
	.align		4
.L_9:
        /*0018*/ 	.byte	0x04, 0x17
        /*001a*/ 	.short	(.L_11 - .L_10)
.L_10:
        /*001c*/ 	.word	0x00000000
        /*0020*/ 	.short	0x0005
        /*0022*/ 	.short	0x0024
        /*0024*/ 	.byte	0x00, 0xf0, 0x11, 0x00


	//----- nvinfo : EIATTR_KPARAM_INFO
	.align		4
.L_11:
        /*0028*/ 	.byte	0x04, 0x17
        /*002a*/ 	.short	(.L_13 - .L_12)
.L_12:
        /*002c*/ 	.word	0x00000000
        /*0030*/ 	.short	0x0004
        /*0032*/ 	.short	0x0020
        /*0034*/ 	.byte	0x00, 0xf0, 0x11, 0x00


	//----- nvinfo : EIATTR_KPARAM_INFO
	.align		4
.L_13:
        /*0038*/ 	.byte	0x04, 0x17
        /*003a*/ 	.short	(.L_15 - .L_14)
.L_14:
        /*003c*/ 	.word	0x00000000
        /*0040*/ 	.short	0x0003
        /*0042*/ 	.short	0x0018
        /*0044*/ 	.byte	0x00, 0xf5, 0x21, 0x00


	//----- nvinfo : EIATTR_KPARAM_INFO
	.align		4
.L_15:
        /*0048*/ 	.byte	0x04, 0x17
        /*004a*/ 	.short	(.L_17 - .L_16)
.L_16:
        /*004c*/ 	.word	0x00000000
        /*0050*/ 	.short	0x0002
        /*0052*/ 	.short	0x0010
        /*0054*/ 	.byte	0x00, 0xf5, 0x21, 0x00


	//----- nvinfo : EIATTR_KPARAM_INFO
	.align		4
.L_17:
        /*0058*/ 	.byte	0x04, 0x17
        /*005a*/ 	.short	(.L_19 - .L_18)
.L_18:
        /*005c*/ 	.word	0x00000000
        /*0060*/ 	.short	0x0001
        /*0062*/ 	.short	0x0008
        /*0064*/ 	.byte	0x00, 0xf5, 0x21, 0x00


	//----- nvinfo : EIATTR_KPARAM_INFO
	.align		4
.L_19:
        /*0068*/ 	.byte	0x04, 0x17
        /*006a*/ 	.short	(.L_21 - .L_20)
.L_20:
        /*006c*/ 	.word	0x00000000
        /*0070*/ 	.short	0x0000
        /*0072*/ 	.short	0x0000
        /*0074*/ 	.byte	0x00, 0xf5, 0x21, 0x00


	//----- nvinfo : EIATTR_SPARSE_MMA_MASK
	.align		4
.L_21:
        /*0078*/ 	.byte	0x03, 0x50
        /*007a*/ 	.short	0x0000


	//----- nvinfo : EIATTR_MAXREG_COUNT
	.align		4
        /*007c*/ 	.byte	0x03, 0x1b
        /*007e*/ 	.short	0x00ff


	//----- nvinfo : EIATTR_MERCURY_ISA_VERSION
	.align		4
        /*0080*/ 	.byte	0x03, 0x5f
        /*0082*/ 	.short	0x0101


	//----- nvinfo : EIATTR_VRC_CTA_INIT_COUNT
	.align		4
        /*0084*/ 	.byte	0x02, 0x4a
	.zero		1
	.zero		1


	//----- nvinfo : EIATTR_EXIT_INSTR_OFFSETS
	.align		4
        /*0088*/ 	.byte	0x04, 0x1c
        /*008a*/ 	.short	(.L_23 - .L_22)


	//   ....[0]....
.L_22:
        /*008c*/ 	.word	0x00000030


	//   ....[1]....
        /*0090*/ 	.word	0x00001fc0


	//----- nvinfo : EIATTR_CRS_STACK_SIZE
	.align		4
.L_23:
        /*0094*/ 	.byte	0x04, 0x1e
        /*0096*/ 	.short	(.L_25 - .L_24)
.L_24:
        /*0098*/ 	.word	0x00000000


	//----- nvinfo : EIATTR_CBANK_PARAM_SIZE
	.align		4
.L_25:
        /*009c*/ 	.byte	0x03, 0x19
        /*009e*/ 	.short	0x002c


	//----- nvinfo : EIATTR_PARAM_CBANK
	.align		4
        /*00a0*/ 	.byte	0x04, 0x0a
        /*00a2*/ 	.short	(.L_27 - .L_26)
	.align		4
.L_26:
        /*00a4*/ 	.word	index@(.nv.constant0._Z14convolutionGPUPfS_S_S_iii)
        /*00a8*/ 	.short	0x0380
        /*00aa*/ 	.short	0x002c


	//----- nvinfo : EIATTR_SW_WAR
	.align		4
.L_27:
        /*00ac*/ 	.byte	0x04, 0x36
        /*00ae*/ 	.short	(.L_29 - .L_28)
.L_28:
        /*00b0*/ 	.word	0x00000008
.L_29:


//--------------------- .nv.callgraph             --------------------------
	.section	.nv.callgraph,"",@"SHT_CUDA_CALLGRAPH"
	.align	4
	.sectionentsize	8
	.align		4
        /*0000*/ 	.word	0x00000000
	.align		4
        /*0004*/ 	.word	0xffffffff
	.align		4
        /*0008*/ 	.word	0x00000000
	.align		4
        /*000c*/ 	.word	0xfffffffe
	.align		4
        /*0010*/ 	.word	0x00000000
	.align		4
        /*0014*/ 	.word	0xfffffffd
	.align		4
        /*0018*/ 	.word	0x00000000
	.align		4
        /*001c*/ 	.word	0xfffffffc


//--------------------- .text._Z14convolutionGPUPfS_S_S_iii --------------------------
	.section	.text._Z14convolutionGPUPfS_S_S_iii,"ax",@progbits
	.align	128
        .global         _Z14convolutionGPUPfS_S_S_iii
        .type           _Z14convolutionGPUPfS_S_S_iii,@function
        .size           _Z14convolutionGPUPfS_S_S_iii,(.L_x_20 - _Z14convolutionGPUPfS_S_S_iii)
        .other          _Z14convolutionGPUPfS_S_S_iii,@"STO_CUDA_ENTRY STV_DEFAULT"
_Z14convolutionGPUPfS_S_S_iii:
.text._Z14convolutionGPUPfS_S_S_iii:
[----:B------:R-:W-:Y:S08]  /*0000*/  LDC R1, c[0x0][0x37c] ;  /* 0x0000df00ff017b82 */ /* 0x000ff00000000800 */
[----:B------:R-:W0:Y:S02]  /*0010*/  LDC R13, c[0x0][0x3a8] ;  /* 0x0000ea00ff0d7b82 */ /* 0x000e240000000800 */
[----:B0-----:R-:W-:-:S13]  /*0020*/  ISETP.GE.AND P0, PT, R13, RZ, PT ;  /* 0x000000ff0d00720c */ /* 0x001fda0003f06270 */
[----:B------:R-:W-:Y:S05]  /*0030*/  @!P0 EXIT ;  /* 0x000000000000894d */ /* 0x000fea0003800000 */
[----:B------:R-:W0:Y:S01]  /*0040*/  S2R R2, SR_TID.X ;  /* 0x0000000000027919 */ /* 0x000e220000002100 */
[----:B------:R-:W1:Y:S01]  /*0050*/  LDCU UR6, c[0x0][0x3a0] ;  /* 0x00007400ff0677ac */ /* 0x000e620008000800 */
[----:B------:R-:W2:Y:S01]  /*0060*/  LDC.64 R8, c[0x0][0x390] ;  /* 0x0000e400ff087b82 */ /* 0x000ea20000000a00 */
[----:B------:R-:W-:Y:S01]  /*0070*/  ISETP.GE.U32.AND P0, PT, R13, 0x4, PT ;  /* 0x000000040d00780c */ /* 0x000fe20003f06070 */
[----:B------:R-:W0:Y:S01]  /*0080*/  S2R R3, SR_TID.Y ;  /* 0x0000000000037919 */ /* 0x000e220000002200 */
[----:B------:R-:W-:Y:S01]  /*0090*/  IMAD.MOV R18, RZ, RZ, -R13 ;  /* 0x000000ffff127224 */ /* 0x000fe200078e0a0d */
[----:B------:R-:W3:Y:S01]  /*00a0*/  LDCU.64 UR4, c[0x0][0x358] ;  /* 0x00006b00ff0477ac */ /* 0x000ee20008000a00 */
[----:B------:R-:W-:Y:S02]  /*00b0*/  HFMA2 R4, -RZ, RZ, 0, 0 ;  /* 0x00000000ff047431 */ /* 0x000fe400000001ff */
[----:B------:R-:W-:Y:S01]  /*00c0*/  IMAD.MOV.U32 R11, RZ, RZ, R18 ;  /* 0x000000ffff0b7224 */ /* 0x000fe200078e0012 */
[----:B-1----:R-:W-:-:S05]  /*00d0*/  MOV R25, UR6 ;  /* 0x0000000600197c02 */ /* 0x002fca0008000f00 */
[----:B0-----:R-:W-:-:S04]  /*00e0*/  IMAD R14, R3, R25, R2 ;  /* 0x00000019030e7224 */ /* 0x001fc800078e0202 */
[----:B--2---:R-:W-:Y:S01]  /*00f0*/  IMAD.WIDE.U32 R8, R14, 0x4, R8 ;  /* 0x000000040e087825 */ /* 0x004fe200078e0008 */
[----:B---3--:R-:W-:Y:S06]  /*0100*/  @!P0 BRA `(.L_x_0) ;  /* 0x0000000800d48947 */ /* 0x008fec0003800000 */
[-C--:B------:R-:W-:Y:S01]  /*0110*/  IADD3 R10, PT, PT, R2, -R13.reuse, RZ ;  /* 0x8000000d020a7210 */ /* 0x080fe20007ffe0ff */
[----:B------:R-:W0:Y:S01]  /*0120*/  LDC.64 R6, c[0x0][0x398] ;  /* 0x0000e600ff067b82 */ /* 0x000e220000000a00 */
[----:B------:R-:W-:Y:S01]  /*0130*/  IADD3 R5, PT, PT, R14, -R13, RZ ;  /* 0x8000000d0e057210 */ /* 0x000fe20007ffe0ff */
[----:B------:R-:W-:Y:S01]  /*0140*/  IMAD.SHL.U32 R11, R13, 0x2, RZ ;  /* 0x000000020d0b7824 */ /* 0x000fe200078e00ff */
[----:B------:R-:W-:-:S04]  /*0150*/  ISETP.GE.AND P1, PT, R10, R25, PT ;  /* 0x000000190a00720c */ /* 0x000fc80003f26270 */
[----:B------:R-:W-:-:S13]  /*0160*/  ISETP.LT.OR P1, PT, R10, RZ, P1 ;  /* 0x000000ff0a00720c */ /* 0x000fda0000f21670 */
[----:B------:R-:W1:Y:S01]  /*0170*/  @!P1 LDC.64 R20, c[0x0][0x388] ;  /* 0x0000e200ff149b82 */ /* 0x000e620000000a00 */
[----:B0-----:R-:W-:-:S05]  /*0180*/  IMAD.WIDE R6, R11, 0x4, R6 ;  /* 0x000000040b067825 */ /* 0x001fca00078e0206 */
[----:B------:R-:W2:Y:S01]  /*0190*/  @!P1 LDG.E R15, desc[UR4][R6.64] ;  /* 0x00000004060f9981 */ /* 0x000ea2000c1e1900 */
[----:B-1----:R-:W-:-:S05]  /*01a0*/  @!P1 IMAD.WIDE.U32 R20, R5, 0x4, R20 ;  /* 0x0000000405149825 */ /* 0x002fca00078e0014 */
[----:B------:R-:W2:Y:S01]  /*01b0*/  @!P1 LDG.E R0, desc[UR4][R20.64] ;  /* 0x0000000414009981 */ /* 0x000ea2000c1e1900 */
[----:B------:R-:W-:-:S05]  /*01c0*/  VIADD R4, R10, 0x1 ;  /* 0x000000010a047836 */ /* 0x000fca0000000000 */
[----:B------:R-:W-:-:S04]  /*01d0*/  ISETP.GE.AND P0, PT, R4, R25, PT ;  /* 0x000000190400720c */ /* 0x000fc80003f06270 */
[----:B------:R-:W-:-:S13]  /*01e0*/  ISETP.LT.OR P0, PT, R4, RZ, P0 ;  /* 0x000000ff0400720c */ /* 0x000fda0000701670 */
[----:B------:R-:W0:Y:S01]  /*01f0*/  @!P0 LDC.64 R16, c[0x0][0x388] ;  /* 0x0000e200ff108b82 */ /* 0x000e220000000a00 */
[----:B------:R-:W-:Y:S01]  /*0200*/  @!P0 VIADD R23, R5, 0x1 ;  /* 0x0000000105178836 */ /* 0x000fe20000000000 */
[----:B------:R-:W-:-:S03]  /*0210*/  MOV R4, RZ ;  /* 0x000000ff00047202 */ /* 0x000fc60000000f00 */
[----:B0-----:R-:W-:-:S04]  /*0220*/  @!P0 IMAD.WIDE.U32 R22, R23, 0x4, R16 ;  /* 0x0000000417168825 */ /* 0x001fc800078e0010 */
[----:B--2---:R-:W-:-:S05]  /*0230*/  @!P1 FFMA R4, R0, R15, RZ ;  /* 0x0000000f00049223 */ /* 0x004fca00000000ff */
[----:B------:R0:W-:Y:S04]  /*0240*/  STG.E desc[UR4][R8.64], R4 ;  /* 0x0000000408007986 */ /* 0x0001e8000c101904 */
[----:B------:R-:W0:Y:S04]  /*0250*/  @!P0 LDG.E R23, desc[UR4][R22.64] ;  /* 0x0000000416178981 */ /* 0x000e28000c1e1900 */
[----:B------:R-:W0:Y:S01]  /*0260*/  @!P0 LDG.E R0, desc[UR4][R6.64+-0x4] ;  /* 0xfffffc0406008981 */ /* 0x000e22000c1e1900 */
[----:B------:R-:W-:-:S04]  /*0270*/  IADD3 R12, PT, PT, R10, 0x2, RZ ;  /* 0x000000020a0c7810 */ /* 0x000fc80007ffe0ff */
[----:B------:R-:W-:-:S04]  /*0280*/  ISETP.GE.AND P1, PT, R12, R25, PT ;  /* 0x000000190c00720c */ /* 0x000fc80003f26270 */
[----:B------:R-:W-:-:S13]  /*0290*/  ISETP.LT.OR P1, PT, R12, RZ, P1 ;  /* 0x000000ff0c00720c */ /* 0x000fda0000f21670 */
[----:B------:R-:W1:Y:S01]  /*02a0*/  @!P1 LDC.64 R16, c[0x0][0x388] ;  /* 0x0000e200ff109b82 */ /* 0x000e620000000a00 */
[----:B------:R-:W-:-:S04]  /*02b0*/  @!P1 VIADD R21, R5, 0x2 ;  /* 0x0000000205159836 */ /* 0x000fc80000000000 */
[----:B-1----:R-:W-:-:S04]  /*02c0*/  @!P1 IMAD.WIDE.U32 R20, R21, 0x4, R16 ;  /* 0x0000000415149825 */ /* 0x002fc800078e0010 */
[----:B0-----:R-:W-:-:S05]  /*02d0*/  @!P0 FFMA R4, R23, R0, R4 ;  /* 0x0000000017048223 */ /* 0x001fca0000000004 */
        /* <DEDUP_REMOVED lines=51> */
[----:B------:R1:W0:Y:S04]  /*0610*/  @!P0 LDG.E R0, desc[UR4][R6.64+-0x1c] ;  /* 0xffffe40406008981 */ /* 0x000228000c1e1900 */
[----:B------:R-:W0:Y:S01]  /*0620*/  @!P0 LDG.E R17, desc[UR4][R16.64] ;  /* 0x0000000410118981 */ /* 0x000e22000c1e1900 */
[----:B------:R-:W-:-:S04]  /*0630*/  LOP3.LUT R12, R11, 0xfffffff8, RZ, 0xc0, !PT ;  /* 0xfffffff80b0c7812 */ /* 0x000fc800078ec0ff */
[----:B-1----:R-:W-:Y:S01]  /*0640*/  IADD3 R7, PT, PT, -R12, 0x8, RZ ;  /* 0x000000080c077810 */ /* 0x002fe20007ffe1ff */
[----:B0-----:R-:W-:-:S05]  /*0650*/  @!P0 FFMA R4, R17, R0, R4 ;  /* 0x0000000011048223 */ /* 0x001fca0000000004 */
[----:B------:R0:W-:Y:S01]  /*0660*/  STG.E desc[UR4][R8.64], R4 ;  /* 0x0000000408007986 */ /* 0x0001e2000c101904 */
[----:B------:R-:W-:Y:S02]  /*0670*/  ISETP.NE.AND P0, PT, R7, RZ, PT ;  /* 0x000000ff0700720c */ /* 0x000fe40003f05270 */
[----:B------:R-:W-:-:S11]  /*0680*/  IADD3 R0, PT, PT, -R13, 0xb, RZ ;  /* 0x0000000b0d007810 */ /* 0x000fd60007ffe1ff */
[----:B0-----:R-:W-:Y:S05]  /*0690*/  @!P0 BRA `(.L_x_1) ;  /* 0x00000004006c8947 */ /* 0x001fea0003800000 */
[----:B------:R-:W0:Y:S01]  /*06a0*/  LDC R25, c[0x0][0x3a0] ;  /* 0x0000e800ff197b82 */ /* 0x000e220000000800 */
[----:B------:R-:W-:Y:S01]  /*06b0*/  IADD3 R5, PT, PT, R5, 0x8, RZ ;  /* 0x0000000805057810 */ /* 0x000fe20007ffe0ff */
[----:B------:R-:W-:Y:S01]  /*06c0*/  VIADD R6, R11, 0xfffffff8 ;  /* 0xfffffff80b067836 */ /* 0x000fe20000000000 */
[----:B------:R-:W-:-:S05]  /*06d0*/  IADD3 R10, PT, PT, R10, 0x8, RZ ;  /* 0x000000080a0a7810 */ /* 0x000fca0007ffe0ff */
[----:B------:R-:W1:Y:S02]  /*06e0*/  LDC.64 R12, c[0x0][0x398] ;  /* 0x0000e600ff0c7b82 */ /* 0x000e640000000a00 */
.L_x_2:
[----:B0-----:R-:W-:Y:S01]  /*06f0*/  ISETP.GE.AND P1, PT, R10, R25, PT ;  /* 0x000000190a00720c */ /* 0x001fe20003f26270 */
[----:B-1----:R-:W-:-:S03]  /*0700*/  IMAD.WIDE R16, R6, 0x4, R12 ;  /* 0x0000000406107825 */ /* 0x002fc600078e020c */
[----:B------:R-:W-:-:S13]  /*0710*/  ISETP.LT.OR P1, PT, R10, RZ, P1 ;  /* 0x000000ff0a00720c */ /* 0x000fda0000f21670 */
[----:B------:R-:W0:Y:S01]  /*0720*/  @!P1 LDC.64 R20, c[0x0][0x388] ;  /* 0x0000e200ff149b82 */ /* 0x000e220000000a00 */
[----:B------:R-:W2:Y:S01]  /*0730*/  @!P1 LDG.E R11, desc[UR4][R16.64] ;  /* 0x00000004100b9981 */ /* 0x000ea2000c1e1900 */
[----:B0-----:R-:W-:-:S06]  /*0740*/  @!P1 IMAD.WIDE.U32 R22, R5, 0x4, R20 ;  /* 0x0000000405169825 */ /* 0x001fcc00078e0014 */
[----:B------:R-:W2:Y:S01]  /*0750*/  @!P1 LDG.E R23, desc[UR4][R22.64] ;  /* 0x0000000416179981 */ /* 0x000ea2000c1e1900 */
[----:B------:R-:W-:-:S05]  /*0760*/  VIADD R20, R10, 0x1 ;  /* 0x000000010a147836 */ /* 0x000fca0000000000 */
[----:B------:R-:W-:-:S04]  /*0770*/  ISETP.GE.AND P0, PT, R20, R25, PT ;  /* 0x000000191400720c */ /* 0x000fc80003f06270 */
[----:B------:R-:W-:-:S13]  /*0780*/  ISETP.LT.OR P0, PT, R20, RZ, P0 ;  /* 0x000000ff1400720c */ /* 0x000fda0000701670 */
[----:B------:R-:W0:Y:S01]  /*0790*/  @!P0 LDC.64 R20, c[0x0][0x388] ;  /* 0x0000e200ff148b82 */ /* 0x000e220000000a00 */
[----:B------:R-:W-:-:S05]  /*07a0*/  @!P0 IADD3 R27, PT, PT, R5, 0x1, RZ ;  /* 0x00000001051b8810 */ /* 0x000fca0007ffe0ff */
[----:B0-----:R-:W-:-:S04]  /*07b0*/  @!P0 IMAD.WIDE.U32 R26, R27, 0x4, R20 ;  /* 0x000000041b1a8825 */ /* 0x001fc800078e0014 */
[----:B--2---:R-:W-:-:S05]  /*07c0*/  @!P1 FFMA R4, R23, R11, R4 ;  /* 0x0000000b17049223 */ /* 0x004fca0000000004 */
[----:B------:R0:W-:Y:S04]  /*07d0*/  STG.E desc[UR4][R8.64], R4 ;  /* 0x0000000408007986 */ /* 0x0001e8000c101904 */
[----:B------:R-:W0:Y:S04]  /*07e0*/  @!P0 LDG.E R27, desc[UR4][R26.64] ;  /* 0x000000041a1b8981 */ /* 0x000e28000c1e1900 */
[----:B------:R-:W0:Y:S01]  /*07f0*/  @!P0 LDG.E R11, desc[UR4][R16.64+-0x4] ;  /* 0xfffffc04100b8981 */ /* 0x000e22000c1e1900 */
[----:B------:R-:W-:-:S05]  /*0800*/  VIADD R20, R10, 0x2 ;  /* 0x000000020a147836 */ /* 0x000fca0000000000 */
[----:B------:R-:W-:-:S04]  /*0810*/  ISETP.GE.AND P1, PT, R20, R25, PT ;  /* 0x000000191400720c */ /* 0x000fc80003f26270 */
[----:B------:R-:W-:-:S13]  /*0820*/  ISETP.LT.OR P1, PT, R20, RZ, P1 ;  /* 0x000000ff1400720c */ /* 0x000fda0000f21670 */
[----:B------:R-:W1:Y:S01]  /*0830*/  @!P1 LDC.64 R20, c[0x0][0x388] ;  /* 0x0000e200ff149b82 */ /* 0x000e620000000a00 */
[----:B------:R-:W-:-:S05]  /*0840*/  @!P1 IADD3 R23, PT, PT, R5, 0x2, RZ ;  /* 0x0000000205179810 */ /* 0x000fca0007ffe0ff */
[----:B-1----:R-:W-:-:S04]  /*0850*/  @!P1 IMAD.WIDE.U32 R22, R23, 0x4, R20 ;  /* 0x0000000417169825 */ /* 0x002fc800078e0014 */
[----:B0-----:R-:W-:-:S05]  /*0860*/  @!P0 FFMA R4, R27, R11, R4 ;  /* 0x0000000b1b048223 */ /* 0x001fca0000000004 */
        /* <DEDUP_REMOVED lines=53> */
[----:B------:R-:W-:Y:S01]  /*0bc0*/  VIADD R7, R7, 0x8 ;  /* 0x0000000807077836 */ /* 0x000fe20000000000 */
[----:B------:R-:W-:Y:S01]  /*0bd0*/  IADD3 R0, PT, PT, R0, 0x8, RZ ;  /* 0x0000000800007810 */ /* 0x000fe20007ffe0ff */
[----:B------:R-:W-:Y:S01]  /*0be0*/  VIADD R6, R6, 0xfffffff8 ;  /* 0xfffffff806067836 */ /* 0x000fe20000000000 */
[----:B------:R-:W-:Y:S01]  /*0bf0*/  IADD3 R10, PT, PT, R10, 0x8, RZ ;  /* 0x000000080a0a7810 */ /* 0x000fe20007ffe0ff */
[----:B------:R-:W-:-:S02]  /*0c00*/  VIADD R5, R5, 0x8 ;  /* 0x0000000805057836 */ /* 0x000fc40000000000 */
[----:B0-----:R-:W-:-:S05]  /*0c10*/  @!P0 FFMA R4, R21, R11, R4 ;  /* 0x0000000b15048223 */ /* 0x001fca0000000004 */
[----:B------:R2:W-:Y:S01]  /*0c20*/  STG.E desc[UR4][R8.64], R4 ;  /* 0x0000000408007986 */ /* 0x0005e2000c101904 */
[----:B------:R-:W-:-:S13]  /*0c30*/  ISETP.NE.AND P0, PT, R7, RZ, PT ;  /* 0x000000ff0700720c */ /* 0x000fda0003f05270 */
[----:B--2---:R-:W-:Y:S05]  /*0c40*/  @P0 BRA `(.L_x_2) ;  /* 0xfffffff800a80947 */ /* 0x004fea000383ffff */
.L_x_1:
[----:B------:R-:W-:-:S07]  /*0c50*/  IADD3 R11, PT, PT, R0, -0x3, RZ ;  /* 0xfffffffd000b7810 */ /* 0x000fce0007ffe0ff */
.L_x_0:
[----:B------:R-:W0:Y:S02]  /*0c60*/  LDC R10, c[0x0][0x3a8] ;  /* 0x0000ea00ff0a7b82 */ /* 0x000e240000000800 */
[----:B0-----:R-:W-:-:S05]  /*0c70*/  IMAD.SHL.U32 R7, R10, 0x2, RZ ;  /* 0x000000020a077824 */ /* 0x001fca00078e00ff */
[----:B------:R-:W-:-:S04]  /*0c80*/  LOP3.LUT R5, R7, 0x6, RZ, 0xc0, !PT ;  /* 0x0000000607057812 */ /* 0x000fc800078ec0ff */
[----:B------:R-:W-:-:S13]  /*0c90*/  ISETP.GE.U32.AND P0, PT, R5, 0x3, PT ;  /* 0x000000030500780c */ /* 0x000fda0003f06070 */
[----:B------:R-:W-:Y:S05]  /*0ca0*/  @!P0 BRA `(.L_x_3) ;  /* 0x0000000000bc8947 */ /* 0x000fea0003800000 */
[----:B------:R-:W-:Y:S01]  /*0cb0*/  IADD3 R0, PT, PT, R11, R2, RZ ;  /* 0x000000020b007210 */ /* 0x000fe20007ffe0ff */
[----:B------:R-:W0:Y:S01]  /*0cc0*/  LDC.64 R16, c[0x0][0x398] ;  /* 0x0000e600ff107b82 */ /* 0x000e220000000a00 */
[----:B------:R-:W-:Y:S02]  /*0cd0*/  IMAD.IADD R15, R10, 0x1, -R11 ;  /* 0x000000010a0f7824 */ /* 0x000fe400078e0a0b */
[----:B------:R-:W-:-:S04]  /*0ce0*/  ISETP.GE.AND P1, PT, R0, R25, PT ;  /* 0x000000190000720c */ /* 0x000fc80003f26270 */
[----:B------:R-:W-:-:S13]  /*0cf0*/  ISETP.LT.OR P1, PT, R0, RZ, P1 ;  /* 0x000000ff0000720c */ /* 0x000fda0000f21670 */
[----:B------:R-:W1:Y:S01]  /*0d00*/  @!P1 LDC.64 R12, c[0x0][0x388] ;  /* 0x0000e200ff0c9b82 */ /* 0x000e620000000a00 */
[----:B------:R-:W-:Y:S01]  /*0d10*/  @!P1 IADD3 R21, PT, PT, R14, R11, RZ ;  /* 0x0000000b0e159210 */ /* 0x000fe20007ffe0ff */
[----:B0-----:R-:W-:-:S05]  /*0d20*/  IMAD.WIDE R16, R15, 0x4, R16 ;  /* 0x000000040f107825 */ /* 0x001fca00078e0210 */
[----:B------:R-:W2:Y:S01]  /*0d30*/  @!P1 LDG.E R6, desc[UR4][R16.64] ;  /* 0x0000000410069981 */ /* 0x000ea2000c1e1900 */
[----:B-1----:R-:W-:-:S06]  /*0d40*/  @!P1 IMAD.WIDE.U32 R20, R21, 0x4, R12 ;  /* 0x0000000415149825 */ /* 0x002fcc00078e000c */
[----:B------:R-:W2:Y:S01]  /*0d50*/  @!P1 LDG.E R21, desc[UR4][R20.64] ;  /* 0x0000000414159981 */ /* 0x000ea2000c1e1900 */
[----:B------:R-:W-:-:S05]  /*0d60*/  VIADD R12, R0, 0x1 ;  /* 0x00000001000c7836 */ /* 0x000fca0000000000 */
[----:B------:R-:W-:-:S04]  /*0d70*/  ISETP.GE.AND P0, PT, R12, R25, PT ;  /* 0x000000190c00720c */ /* 0x000fc80003f06270 */
[----:B------:R-:W-:-:S13]  /*0d80*/  ISETP.LT.OR P0, PT, R12, RZ, P0 ;  /* 0x000000ff0c00720c */ /* 0x000fda0000701670 */
[----:B------:R-:W0:Y:S01]  /*0d90*/  @!P0 LDC.64 R12, c[0x0][0x388] ;  /* 0x0000e200ff0c8b82 */ /* 0x000e220000000a00 */
[----:B------:R-:W-:-:S05]  /*0da0*/  @!P0 IADD3 R23, PT, PT, R11, 0x1, R14 ;  /* 0x000000010b178810 */ /* 0x000fca0007ffe00e */
[----:B0-----:R-:W-:-:S04]  /*0db0*/  @!P0 IMAD.WIDE.U32 R22, R23, 0x4, R12 ;  /* 0x0000000417168825 */ /* 0x001fc800078e000c */
[----:B--2---:R-:W-:-:S05]  /*0dc0*/  @!P1 FFMA R4, R21, R6, R4 ;  /* 0x0000000615049223 */ /* 0x004fca0000000004 */
[----:B------:R0:W-:Y:S04]  /*0dd0*/  STG.E desc[UR4][R8.64], R4 ;  /* 0x0000000408007986 */ /* 0x0001e8000c101904 */
[----:B------:R-:W0:Y:S04]  /*0de0*/  @!P0 LDG.E R23, desc[UR4][R22.64] ;  /* 0x0000000416178981 */ /* 0x000e28000c1e1900 */
[----:B------:R-:W0:Y:S01]  /*0df0*/  @!P0 LDG.E R6, desc[UR4][R16.64+-0x4] ;  /* 0xfffffc0410068981 */ /* 0x000e22000c1e1900 */
[----:B------:R-:W-:-:S04]  /*0e00*/  IADD3 R12, PT, PT, R0, 0x2, RZ ;  /* 0x00000002000c7810 */ /* 0x000fc80007ffe0ff */
[----:B------:R-:W-:-:S04]  /*0e10*/  ISETP.GE.AND P1, PT, R12, R25, PT ;  /* 0x000000190c00720c */ /* 0x000fc80003f26270 */
[----:B------:R-:W-:-:S13]  /*0e20*/  ISETP.LT.OR P1, PT, R12, RZ, P1 ;  /* 0x000000ff0c00720c */ /* 0x000fda0000f21670 */
[----:B------:R-:W1:Y:S01]  /*0e30*/  @!P1 LDC.64 R12, c[0x0][0x388] ;  /* 0x0000e200ff0c9b82 */ /* 0x000e620000000a00 */
[----:B------:R-:W-:-:S05]  /*0e40*/  @!P1 IADD3 R15, PT, PT, R11, 0x2, R14 ;  /* 0x000000020b0f9810 */ /* 0x000fca0007ffe00e */
[----:B-1----:R-:W-:-:S04]  /*0e50*/  @!P1 IMAD.WIDE.U32 R12, R15, 0x4, R12 ;  /* 0x000000040f0c9825 */ /* 0x002fc800078e000c */
[----:B0-----:R-:W-:-:S05]  /*0e60*/  @!P0 FFMA R4, R23, R6, R4 ;  /* 0x0000000617048223 */ /* 0x001fca0000000004 */
[----:B------:R0:W-:Y:S04]  /*0e70*/  STG.E desc[UR4][R8.64], R4 ;  /* 0x0000000408007986 */ /* 0x0001e8000c101904 */
[----:B------:R-:W0:Y:S04]  /*0e80*/  @!P1 LDG.E R13, desc[UR4][R12.64] ;  /* 0x000000040c0d9981 */ /* 0x000e28000c1e1900 */
[----:B------:R-:W0:Y:S01]  /*0e90*/  @!P1 LDG.E R6, desc[UR4][R16.64+-0x8] ;  /* 0xfffff80410069981 */ /* 0x000e22000c1e1900 */
[----:B------:R-:W-:-:S05]  /*0ea0*/  VIADD R0, R0, 0x3 ;  /* 0x0000000300007836 */ /* 0x000fca0000000000 */
[----:B------:R-:W-:-:S04]  /*0eb0*/  ISETP.GE.AND P0, PT, R0, R25, PT ;  /* 0x000000190000720c */ /* 0x000fc80003f06270 */
[----:B------:R-:W-:Y:S01]  /*0ec0*/  ISETP.LT.OR P0, PT, R0, RZ, P0 ;  /* 0x000000ff0000720c */ /* 0x000fe20000701670 */
[----:B------:R-:W-:Y:S01]  /*0ed0*/  BSSY.RECONVERGENT B0, `(.L_x_4) ;  /* 0x000000a000007945 */ /* 0x000fe20003800200 */
[----:B0-----:R-:W-:-:S05]  /*0ee0*/  @!P1 FFMA R4, R13, R6, R4 ;  /* 0x000000060d049223 */ /* 0x001fca0000000004 */
[----:B------:R0:W-:Y:S06]  /*0ef0*/  STG.E desc[UR4][R8.64], R4 ;  /* 0x0000000408007986 */ /* 0x0001ec000c101904 */
[----:B------:R-:W-:Y:S05]  /*0f00*/  @P0 BRA `(.L_x_5) ;  /* 0x0000000000180947 */ /* 0x000fea0003800000 */
[----:B------:R-:W1:Y:S01]  /*0f10*/  LDC.64 R12, c[0x0][0x388] ;  /* 0x0000e200ff0c7b82 */ /* 0x000e620000000a00 */
[----:B------:R-:W-:Y:S01]  /*0f20*/  IADD3 R15, PT, PT, R11, 0x3, R14 ;  /* 0x000000030b0f7810 */ /* 0x000fe20007ffe00e */
[----:B------:R-:W0:Y:S04]  /*0f30*/  LDG.E R16, desc[UR4][R16.64+-0xc] ;  /* 0xfffff40410107981 */ /* 0x000e28000c1e1900 */
[----:B-1----:R-:W-:-:S06]  /*0f40*/  IMAD.WIDE.U32 R12, R15, 0x4, R12 ;  /* 0x000000040f0c7825 */ /* 0x002fcc00078e000c */
[----:B------:R-:W0:Y:S02]  /*0f50*/  LDG.E R13, desc[UR4][R12.64] ;  /* 0x000000040c0d7981 */ /* 0x000e24000c1e1900 */
[----:B0-----:R-:W-:-:S07]  /*0f60*/  FFMA R4, R13, R16, R4 ;  /* 0x000000100d047223 */ /* 0x001fce0000000004 */
.L_x_5:
[----:B------:R-:W-:Y:S05]  /*0f70*/  BSYNC.RECONVERGENT B0 ;  /* 0x0000000000007941 */ /* 0x000fea0003800200 */
.L_x_4:
[----:B------:R1:W-:Y:S01]  /*0f80*/  STG.E desc[UR4][R8.64], R4 ;  /* 0x0000000408007986 */ /* 0x0003e2000c101904 */
[----:B------:R-:W-:-:S07]  /*0f90*/  IADD3 R11, PT, PT, R11, 0x4, RZ ;  /* 0x000000040b0b7810 */ /* 0x000fce0007ffe0ff */
.L_x_3:
[----:B------:R-:W-:-:S13]  /*0fa0*/  LOP3.LUT P0, R6, R10, 0x1, RZ, 0xc0, !PT ;  /* 0x000000010a067812 */ /* 0x000fda000780c0ff */
[----:B------:R-:W-:Y:S05]  /*0fb0*/  @!P0 BRA `(.L_x_6) ;  /* 0x00000000006c8947 */ /* 0x000fea0003800000 */
[C---:B------:R-:W-:Y:S01]  /*0fc0*/  IMAD.IADD R20, R11.reuse, 0x1, R2 ;  /* 0x000000010b147824 */ /* 0x040fe200078e0202 */
[----:B------:R-:W2:Y:S01]  /*0fd0*/  LDC.64 R12, c[0x0][0x398] ;  /* 0x0000e600ff0c7b82 */ /* 0x000ea20000000a00 */
[----:B------:R-:W-:-:S03]  /*0fe0*/  IADD3 R15, PT, PT, -R11, R10, RZ ;  /* 0x0000000a0b0f7210 */ /* 0x000fc60007ffe1ff */
[----:B------:R-:W-:-:S04]  /*0ff0*/  ISETP.GE.AND P0, PT, R20, R25, PT ;  /* 0x000000191400720c */ /* 0x000fc80003f06270 */
[----:B------:R-:W-:-:S13]  /*1000*/  ISETP.LT.OR P0, PT, R20, RZ, P0 ;  /* 0x000000ff1400720c */ /* 0x000fda0000701670 */
[----:B------:R-:W3:Y:S01]  /*1010*/  @!P0 LDC.64 R16, c[0x0][0x388] ;  /* 0x0000e200ff108b82 */ /* 0x000ee20000000a00 */
[----:B------:R-:W-:Y:S02]  /*1020*/  @!P0 IMAD.IADD R19, R14, 0x1, R11 ;  /* 0x000000010e138824 */ /* 0x000fe400078e020b */
[----:B--2---:R-:W-:-:S05]  /*1030*/  IMAD.WIDE R12, R15, 0x4, R12 ;  /* 0x000000040f0c7825 */ /* 0x004fca00078e020c */
[----:B------:R-:W0:Y:S01]  /*1040*/  @!P0 LDG.E R0, desc[UR4][R12.64] ;  /* 0x000000040c008981 */ /* 0x000e22000c1e1900 */
[----:B---3--:R-:W-:-:S06]  /*1050*/  @!P0 IMAD.WIDE.U32 R16, R19, 0x4, R16 ;  /* 0x0000000413108825 */ /* 0x008fcc00078e0010 */
[----:B------:R-:W0:Y:S01]  /*1060*/  @!P0 LDG.E R17, desc[UR4][R16.64] ;  /* 0x0000000410118981 */ /* 0x000e22000c1e1900 */
[----:B------:R-:W-:-:S04]  /*1070*/  IADD3 R20, PT, PT, R20, 0x1, RZ ;  /* 0x0000000114147810 */ /* 0x000fc80007ffe0ff */
[----:B------:R-:W-:-:S04]  /*1080*/  ISETP.GE.AND P1, PT, R20, R25, PT ;  /* 0x000000191400720c */ /* 0x000fc80003f26270 */
[----:B------:R-:W-:Y:S01]  /*1090*/  ISETP.LT.OR P1, PT, R20, RZ, P1 ;  /* 0x000000ff1400720c */ /* 0x000fe20000f21670 */
[----:B------:R-:W-:Y:S01]  /*10a0*/  BSSY.RECONVERGENT B0, `(.L_x_7) ;  /* 0x000000a000007945 */ /* 0x000fe20003800200 */
[----:B01----:R-:W-:-:S05]  /*10b0*/  @!P0 FFMA R4, R17, R0, R4 ;  /* 0x0000000011048223 */ /* 0x003fca0000000004 */
        /* <DEDUP_REMOVED lines=8> */
.L_x_8:
[----:B------:R-:W-:Y:S05]  /*1140*/  BSYNC.RECONVERGENT B0 ;  /* 0x0000000000007941 */ /* 0x000fea0003800200 */
.L_x_7:
[----:B------:R2:W-:Y:S01]  /*1150*/  STG.E desc[UR4][R8.64], R4 ;  /* 0x0000000408007986 */ /* 0x0005e2000c101904 */
[----:B------:R-:W-:-:S07]  /*1160*/  VIADD R11, R11, 0x2 ;  /* 0x000000020b0b7836 */ /* 0x000fce0000000000 */
.L_x_6:
[----:B------:R-:W-:Y:S01]  /*1170*/  IADD3 R0, PT, PT, R2, R11, RZ ;  /* 0x0000000b02007210 */ /* 0x000fe20007ffe0ff */
[----:B------:R-:W3:Y:S03]  /*1180*/  LDC.64 R20, c[0x0][0x380] ;  /* 0x0000e000ff147b82 */ /* 0x000ee60000000a00 */
[----:B------:R-:W-:-:S04]  /*1190*/  ISETP.GE.AND P0, PT, R0, R25, PT ;  /* 0x000000190000720c */ /* 0x000fc80003f06270 */
[----:B------:R-:W-:-:S13]  /*11a0*/  ISETP.LT.OR P0, PT, R0, RZ, P0 ;  /* 0x000000ff0000720c */ /* 0x000fda0000701670 */
[----:B------:R-:W4:Y:S01]  /*11b0*/  @!P0 LDC.64 R16, c[0x0][0x388] ;  /* 0x0000e200ff108b82 */ /* 0x000f220000000a00 */
[----:B------:R-:W-:Y:S01]  /*11c0*/  @!P0 IMAD.IADD R15, R14, 0x1, R11 ;  /* 0x000000010e0f8824 */ /* 0x000fe200078e020b */
[----:B------:R-:W-:-:S06]  /*11d0*/  @!P0 IADD3 R11, PT, PT, -R11, R10, RZ ;  /* 0x0000000a0b0b8210 */ /* 0x000fcc0007ffe1ff */
[----:B------:R-:W5:Y:S01]  /*11e0*/  @!P0 LDC.64 R12, c[0x0][0x398] ;  /* 0x0000e600ff0c8b82 */ /* 0x000f620000000a00 */
[----:B----4-:R-:W-:-:S06]  /*11f0*/  @!P0 IMAD.WIDE.U32 R16, R15, 0x4, R16 ;  /* 0x000000040f108825 */ /* 0x010fcc00078e0010 */
[----:B------:R-:W0:Y:S01]  /*1200*/  @!P0 LDG.E R17, desc[UR4][R16.64] ;  /* 0x0000000410118981 */ /* 0x000e22000c1e1900 */
[----:B-----5:R-:W-:-:S06]  /*1210*/  @!P0 IMAD.WIDE R12, R11, 0x4, R12 ;  /* 0x000000040b0c8825 */ /* 0x020fcc00078e020c */
[----:B------:R-:W0:Y:S01]  /*1220*/  @!P0 LDG.E R12, desc[UR4][R12.64] ;  /* 0x000000040c0c8981 */ /* 0x000e22000c1e1900 */
[----:B---3--:R-:W-:-:S04]  /*1230*/  IMAD.WIDE.U32 R14, R14, 0x4, R20 ;  /* 0x000000040e0e7825 */ /* 0x008fc800078e0014 */
[----:B------:R-:W-:Y:S02]  /*1240*/  IMAD.MOV.U32 R0, RZ, RZ, RZ ;  /* 0x000000ffff007224 */ /* 0x000fe400078e00ff */
[----:B012---:R-:W-:-:S05]  /*1250*/  @!P0 FFMA R4, R17, R12, R4 ;  /* 0x0000000c11048223 */ /* 0x007fca0000000004 */
[----:B------:R0:W-:Y:S01]  /*1260*/  STG.E desc[UR4][R8.64], R4 ;  /* 0x0000000408007986 */ /* 0x0001e2000c101904 */
[----:B------:R-:W-:-:S13]  /*1270*/  ISETP.GE.U32.AND P0, PT, R10, 0x4, PT ;  /* 0x000000040a00780c */ /* 0x000fda0003f06070 */
[----:B0-----:R-:W-:Y:S05]  /*1280*/  @!P0 BRA `(.L_x_9) ;  /* 0x0000000400bc8947 */ /* 0x001fea0003800000 */
[----:B------:R-:W-:Y:S01]  /*1290*/  IADD3 R9, PT, PT, R3, -R10, RZ ;  /* 0x8000000a03097210 */ /* 0x000fe20007ffe0ff */
[----:B------:R-:W-:Y:S01]  /*12a0*/  VIADD R4, R7, 0x1 ;  /* 0x0000000107047836 */ /* 0x000fe20000000000 */
[----:B------:R-:W-:Y:S01]  /*12b0*/  IADD3 R18, PT, PT, -R10, 0x3, RZ ;  /* 0x000000030a127810 */ /* 0x000fe20007ffe1ff */
[----:B------:R-:W0:Y:S01]  /*12c0*/  LDCU UR6, c[0x0][0x3a4] ;  /* 0x00007480ff0677ac */ /* 0x000e220008000800 */
[C---:B------:R-:W-:Y:S01]  /*12d0*/  IADD3 R8, PT, PT, R9.reuse, 0x3, RZ ;  /* 0x0000000309087810 */ /* 0x040fe20007ffe0ff */
[CC--:B------:R-:W-:Y:S01]  /*12e0*/  IMAD R13, R9.reuse, R25.reuse, R25 ;  /* 0x00000019090d7224 */ /* 0x0c0fe200078e0219 */
[C---:B------:R-:W-:Y:S01]  /*12f0*/  IADD3 R11, PT, PT, R9.reuse, 0x5, RZ ;  /* 0x00000005090b7810 */ /* 0x040fe20007ffe0ff */
[C---:B------:R-:W-:Y:S01]  /*1300*/  VIADD R22, R9.reuse, 0x2 ;  /* 0x0000000209167836 */ /* 0x040fe20000000000 */
[C---:B------:R-:W-:Y:S01]  /*1310*/  IADD3 R21, PT, PT, R9.reuse, 0x7, RZ ;  /* 0x0000000709157810 */ /* 0x040fe20007ffe0ff */
[C---:B------:R-:W-:Y:S01]  /*1320*/  VIADD R10, R9.reuse, 0x4 ;  /* 0x00000004090a7836 */ /* 0x040fe20000000000 */
[----:B------:R-:W-:Y:S01]  /*1330*/  LOP3.LUT R23, R4, 0xfffffff8, RZ, 0xc0, !PT ;  /* 0xfffffff804177812 */ /* 0x000fe200078ec0ff */
[----:B------:R-:W-:Y:S01]  /*1340*/  VIADD R19, R9, 0x6 ;  /* 0x0000000609137836 */ /* 0x000fe20000000000 */
[----:B------:R-:W-:Y:S01]  /*1350*/  MOV R0, RZ ;  /* 0x000000ff00007202 */ /* 0x000fe20000000f00 */
[-CC-:B------:R-:W-:Y:S01]  /*1360*/  IMAD R22, R22, R25.reuse, R2.reuse ;  /* 0x0000001916167224 */ /* 0x180fe200078e0202 */
[----:B------:R-:W-:Y:S01]  /*1370*/  IADD3 R23, PT, PT, -R23, RZ, RZ ;  /* 0x000000ff17177210 */ /* 0x000fe20007ffe1ff */
[----:B------:R-:W-:-:S02]  /*1380*/  IMAD R8, R8, R25, R2 ;  /* 0x0000001908087224 */ /* 0x000fc400078e0202 */
[-CC-:B------:R-:W-:Y:S02]  /*1390*/  IMAD R10, R10, R25.reuse, R2.reuse ;  /* 0x000000190a0a7224 */ /* 0x180fe400078e0202 */
[-CC-:B------:R-:W-:Y:S02]  /*13a0*/  IMAD R11, R11, R25.reuse, R2.reuse ;  /* 0x000000190b0b7224 */ /* 0x180fe400078e0202 */
[-CC-:B------:R-:W-:Y:S02]  /*13b0*/  IMAD R19, R19, R25.reuse, R2.reuse ;  /* 0x0000001913137224 */ /* 0x180fe400078e0202 */
[-CC-:B------:R-:W-:Y:S02]  /*13c0*/  IMAD R21, R21, R25.reuse, R2.reuse ;  /* 0x0000001915157224 */ /* 0x180fe400078e0202 */
[--C-:B------:R-:W-:Y:S02]  /*13d0*/  IMAD R4, R9, R25, R2.reuse ;  /* 0x0000001909047224 */ /* 0x100fe400078e0202 */
[----:B0-----:R-:W-:-:S07]  /*13e0*/  IMAD.IADD R20, R13, 0x1, R2 ;  /* 0x000000010d147824 */ /* 0x001fce00078e0202 */
.L_x_10:
[C---:B------:R-:W-:Y:S01]  /*13f0*/  ISETP.GE.AND P1, PT, R9.reuse, UR6, PT ;  /* 0x0000000609007c0c */ /* 0x040fe2000bf26270 */
[----:B------:R-:W0:Y:S03]  /*1400*/  LDC.64 R12, c[0x0][0x398] ;  /* 0x0000e600ff0c7b82 */ /* 0x000e260000000a00 */
[----:B------:R-:W-:-:S13]  /*1410*/  ISETP.LT.OR P1, PT, R9, RZ, P1 ;  /* 0x000000ff0900720c */ /* 0x000fda0000f21670 */
[----:B------:R-:W1:Y:S01]  /*1420*/  @!P1 LDC.64 R16, c[0x0][0x390] ;  /* 0x0000e400ff109b82 */ /* 0x000e620000000a00 */
[----:B0-----:R-:W-:-:S05]  /*1430*/  IMAD.WIDE R12, R7, 0x4, R12 ;  /* 0x00000004070c7825 */ /* 0x001fca00078e020c */
[----:B------:R-:W2:Y:S01]  /*1440*/  @!P1 LDG.E R26, desc[UR4][R12.64] ;  /* 0x000000040c1a9981 */ /* 0x000ea2000c1e1900 */
[----:B-1----:R-:W-:-:S06]  /*1450*/  @!P1 IMAD.WIDE.U32 R24, R4, 0x4, R16 ;  /* 0x0000000404189825 */ /* 0x002fcc00078e0010 */
[----:B------:R-:W2:Y:S01]  /*1460*/  @!P1 LDG.E R25, desc[UR4][R24.64] ;  /* 0x0000000418199981 */ /* 0x000ea2000c1e1900 */
[----:B------:R-:W-:-:S05]  /*1470*/  VIADD R16, R9, 0x1 ;  /* 0x0000000109107836 */ /* 0x000fca0000000000 */
[----:B------:R-:W-:-:S04]  /*1480*/  ISETP.GE.AND P0, PT, R16, UR6, PT ;  /* 0x0000000610007c0c */ /* 0x000fc8000bf06270 */
[----:B------:R-:W-:-:S13]  /*1490*/  ISETP.LT.OR P0, PT, R16, RZ, P0 ;  /* 0x000000ff1000720c */ /* 0x000fda0000701670 */
[----:B------:R-:W0:Y:S01]  /*14a0*/  @!P0 LDC.64 R16, c[0x0][0x390] ;  /* 0x0000e400ff108b82 */ /* 0x000e220000000a00 */
[----:B--2---:R-:W-:Y:S01]  /*14b0*/  @!P1 FFMA R0, R25, R26, R0 ;  /* 0x0000001a19009223 */ /* 0x004fe20000000000 */
[----:B0-----:R-:W-:-:S04]  /*14c0*/  @!P0 IMAD.WIDE.U32 R26, R20, 0x4, R16 ;  /* 0x00000004141a8825 */ /* 0x001fc800078e0010 */
[----:B------:R0:W-:Y:S04]  /*14d0*/  STG.E desc[UR4][R14.64], R0 ;  /* 0x000000000e007986 */ /* 0x0001e8000c101904 */
[----:B------:R-:W0:Y:S04]  /*14e0*/  @!P0 LDG.E R27, desc[UR4][R26.64] ;  /* 0x000000041a1b8981 */ /* 0x000e28000c1e1900 */
[----:B------:R-:W0:Y:S01]  /*14f0*/  @!P0 LDG.E R28, desc[UR4][R12.64+-0x4] ;  /* 0xfffffc040c1c8981 */ /* 0x000e22000c1e1900 */
[----:B------:R-:W-:-:S04]  /*1500*/  IADD3 R16, PT, PT, R9, 0x2, RZ ;  /* 0x0000000209107810 */ /* 0x000fc80007ffe0ff */
[----:B------:R-:W-:-:S04]  /*1510*/  ISETP.GE.AND P1, PT, R16, UR6, PT ;  /* 0x0000000610007c0c */ /* 0x000fc8000bf26270 */
[----:B------:R-:W-:-:S13]  /*1520*/  ISETP.LT.OR P1, PT, R16, RZ, P1 ;  /* 0x000000ff1000720c */ /* 0x000fda0000f21670 */
[----:B------:R-:W1:Y:S02]  /*1530*/  @!P1 LDC.64 R16, c[0x0][0x390] ;  /* 0x0000e400ff109b82 */ /* 0x000e640000000a00 */
[----:B-1----:R-:W-:-:S04]  /*1540*/  @!P1 IMAD.WIDE.U32 R24, R22, 0x4, R16 ;  /* 0x0000000416189825 */ /* 0x002fc800078e0010 */
[----:B0-----:R-:W-:-:S05]  /*1550*/  @!P0 FFMA R0, R27, R28, R0 ;  /* 0x0000001c1b008223 */ /* 0x001fca0000000000 */
[----:B------:R0:W-:Y:S04]  /*1560*/  STG.E desc[UR4][R14.64], R0 ;  /* 0x000000000e007986 */ /* 0x0001e8000c101904 */
[----:B------:R-:W0:Y:S04]  /*1570*/  @!P1 LDG.E R25, desc[UR4][R24.64] ;  /* 0x0000000418199981 */ /* 0x000e28000c1e1900 */
[----:B------:R-:W0:Y:S01]  /*1580*/  @!P1 LDG.E R28, desc[UR4][R12.64+-0x8] ;  /* 0xfffff8040c1c9981 */ /* 0x000e22000c1e1900 */
[----:B------:R-:W-:-:S05]  /*1590*/  VIADD R16, R9, 0x3 ;  /* 0x0000000309107836 */ /* 0x000fca0000000000 */
        /* <DEDUP_REMOVED lines=40> */
[----:B0-----:R-:W-:Y:S02]  /*1820*/  @!P1 FFMA R0, R25, R28, R0 ;  /* 0x0000001c19009223 */ /* 0x001fe40000000000 */
[----:B------:R-:W0:Y:S03]  /*1830*/  LDC R25, c[0x0][0x3a0] ;  /* 0x0000e800ff197b82 */ /* 0x000e260000000800 */
[----:B------:R1:W-:Y:S04]  /*1840*/  STG.E desc[UR4][R14.64], R0 ;  /* 0x000000000e007986 */ /* 0x0003e8000c101904 */
[----:B------:R-:W1:Y:S04]  /*1850*/  @!P0 LDG.E R26, desc[UR4][R12.64+-0x1c] ;  /* 0xffffe4040c1a8981 */ /* 0x000e68000c1e1900 */
[----:B------:R-:W1:Y:S01]  /*1860*/  @!P0 LDG.E R17, desc[UR4][R16.64] ;  /* 0x0000000410118981 */ /* 0x000e62000c1e1900 */
[----:B------:R-:W-:Y:S01]  /*1870*/  IADD3 R23, PT, PT, R23, 0x8, RZ ;  /* 0x0000000817177810 */ /* 0x000fe20007ffe0ff */
[----:B------:R-:W-:Y:S01]  /*1880*/  VIADD R18, R18, 0x8 ;  /* 0x0000000812127836 */ /* 0x000fe20000000000 */
[----:B------:R-:W-:Y:S01]  /*1890*/  IADD3 R9, PT, PT, R9, 0x8, RZ ;  /* 0x0000000809097810 */ /* 0x000fe20007ffe0ff */
[----:B------:R-:W-:Y:S01]  /*18a0*/  VIADD R7, R7, 0xfffffff8 ;  /* 0xfffffff807077836 */ /* 0x000fe20000000000 */
[C---:B0-----:R-:W-:Y:S01]  /*18b0*/  LEA R4, R25.reuse, R4, 0x3 ;  /* 0x0000000419047211 */ /* 0x041fe200078e18ff */
[C---:B------:R-:W-:Y:S01]  /*18c0*/  IMAD R20, R25.reuse, 0x8, R20 ;  /* 0x0000000819147824 */ /* 0x040fe200078e0214 */
[C---:B------:R-:W-:Y:S01]  /*18d0*/  LEA R22, R25.reuse, R22, 0x3 ;  /* 0x0000001619167211 */ /* 0x040fe200078e18ff */
[C---:B------:R-:W-:Y:S01]  /*18e0*/  IMAD R8, R25.reuse, 0x8, R8 ;  /* 0x0000000819087824 */ /* 0x040fe200078e0208 */
[C---:B------:R-:W-:Y:S01]  /*18f0*/  LEA R10, R25.reuse, R10, 0x3 ;  /* 0x0000000a190a7211 */ /* 0x040fe200078e18ff */
[C---:B------:R-:W-:Y:S01]  /*1900*/  IMAD R11, R25.reuse, 0x8, R11 ;  /* 0x00000008190b7824 */ /* 0x040fe200078e020b */
[C---:B------:R-:W-:Y:S01]  /*1910*/  LEA R19, R25.reuse, R19, 0x3 ;  /* 0x0000001319137211 */ /* 0x040fe200078e18ff */
[----:B------:R-:W-:-:S02]  /*1920*/  IMAD R21, R25, 0x8, R21 ;  /* 0x0000000819157824 */ /* 0x000fc400078e0215 */
[----:B-1----:R-:W-:-:S05]  /*1930*/  @!P0 FFMA R0, R17, R26, R0 ;  /* 0x0000001a11008223 */ /* 0x002fca0000000000 */
[----:B------:R0:W-:Y:S01]  /*1940*/  STG.E desc[UR4][R14.64], R0 ;  /* 0x000000000e007986 */ /* 0x0001e2000c101904 */
[----:B------:R-:W-:-:S13]  /*1950*/  ISETP.NE.AND P0, PT, R23, RZ, PT ;  /* 0x000000ff1700720c */ /* 0x000fda0003f05270 */
[----:B0-----:R-:W-:Y:S05]  /*1960*/  @P0 BRA `(.L_x_10) ;  /* 0xfffffff800a00947 */ /* 0x001fea000383ffff */
[----:B------:R-:W-:-:S07]  /*1970*/  IADD3 R18, PT, PT, R18, -0x3, RZ ;  /* 0xfffffffd12127810 */ /* 0x000fce0007ffe0ff */
.L_x_9:
[----:B------:R-:W-:-:S13]  /*1980*/  ISETP.GE.U32.AND P0, PT, R5, 0x3, PT ;  /* 0x000000030500780c */ /* 0x000fda0003f06070 */
[----:B------:R-:W-:Y:S05]  /*1990*/  @!P0 BRA `(.L_x_11) ;  /* 0x0000000000c48947 */ /* 0x000fea0003800000 */
[----:B------:R-:W0:Y:S01]  /*19a0*/  LDCU UR6, c[0x0][0x3a4] ;  /* 0x00007480ff0677ac */ /* 0x000e220008000800 */
[----:B------:R-:W-:Y:S01]  /*19b0*/  IADD3 R7, PT, PT, R18, R3, RZ ;  /* 0x0000000312077210 */ /* 0x000fe20007ffe0ff */
[----:B------:R-:W1:Y:S01]  /*19c0*/  LDC.64 R4, c[0x0][0x398] ;  /* 0x0000e600ff047b82 */ /* 0x000e620000000a00 */
[----:B------:R-:W2:Y:S02]  /*19d0*/  LDCU UR7, c[0x0][0x3a8] ;  /* 0x00007500ff0777ac */ /* 0x000ea40008000800 */
[----:B0-----:R-:W-:-:S04]  /*19e0*/  ISETP.GE.AND P1, PT, R7, UR6, PT ;  /* 0x0000000607007c0c */ /* 0x001fc8000bf26270 */
[----:B------:R-:W-:Y:S02]  /*19f0*/  ISETP.LT.OR P1, PT, R7, RZ, P1 ;  /* 0x000000ff0700720c */ /* 0x000fe40000f21670 */
[----:B--2---:R-:W-:-:S05]  /*1a00*/  IADD3 R11, PT, PT, -R18, UR7, RZ ;  /* 0x00000007120b7c10 */ /* 0x004fca000fffe1ff */
[----:B-1----:R-:W-:-:S06]  /*1a10*/  IMAD.WIDE R4, R11, 0x4, R4 ;  /* 0x000000040b047825 */ /* 0x002fcc00078e0204 */
[----:B------:R-:W0:Y:S01]  /*1a20*/  @!P1 LDC.64 R8, c[0x0][0x390] ;  /* 0x0000e400ff089b82 */ /* 0x000e220000000a00 */
[----:B------:R-:W-:Y:S01]  /*1a30*/  @!P1 IMAD R13, R7, R25, R2 ;  /* 0x00000019070d9224 */ /* 0x000fe200078e0202 */
[----:B------:R-:W2:Y:S03]  /*1a40*/  @!P1 LDG.E R12, desc[UR4][R4.64] ;  /* 0x00000004040c9981 */ /* 0x000ea6000c1e1900 */
[----:B0-----:R-:W-:-:S06]  /*1a50*/  @!P1 IMAD.WIDE.U32 R8, R13, 0x4, R8 ;  /* 0x000000040d089825 */ /* 0x001fcc00078e0008 */
[----:B------:R-:W2:Y:S01]  /*1a60*/  @!P1 LDG.E R9, desc[UR4][R8.64] ;  /* 0x0000000408099981 */ /* 0x000ea2000c1e1900 */
[----:B------:R-:W-:-:S05]  /*1a70*/  VIADD R13, R7, 0x1 ;  /* 0x00000001070d7836 */ /* 0x000fca0000000000 */
[----:B------:R-:W-:-:S04]  /*1a80*/  ISETP.GE.AND P0, PT, R13, UR6, PT ;  /* 0x000000060d007c0c */ /* 0x000fc8000bf06270 */
[----:B------:R-:W-:-:S13]  /*1a90*/  ISETP.LT.OR P0, PT, R13, RZ, P0 ;  /* 0x000000ff0d00720c */ /* 0x000fda0000701670 */
[----:B------:R-:W0:Y:S01]  /*1aa0*/  @!P0 LDC.64 R10, c[0x0][0x390] ;  /* 0x0000e400ff0a8b82 */ /* 0x000e220000000a00 */
[----:B------:R-:W-:-:S04]  /*1ab0*/  @!P0 IMAD R13, R13, R25, R2 ;  /* 0x000000190d0d8224 */ /* 0x000fc800078e0202 */
[----:B0-----:R-:W-:-:S04]  /*1ac0*/  @!P0 IMAD.WIDE.U32 R10, R13, 0x4, R10 ;  /* 0x000000040d0a8825 */ /* 0x001fc800078e000a */
[----:B--2---:R-:W-:-:S05]  /*1ad0*/  @!P1 FFMA R0, R9, R12, R0 ;  /* 0x0000000c09009223 */ /* 0x004fca0000000000 */
[----:B------:R0:W-:Y:S04]  /*1ae0*/  STG.E desc[UR4][R14.64], R0 ;  /* 0x000000000e007986 */ /* 0x0001e8000c101904 */
[----:B------:R-:W0:Y:S04]  /*1af0*/  @!P0 LDG.E R11, desc[UR4][R10.64] ;  /* 0x000000040a0b8981 */ /* 0x000e28000c1e1900 */
[----:B------:R-:W0:Y:S01]  /*1b00*/  @!P0 LDG.E R12, desc[UR4][R4.64+-0x4] ;  /* 0xfffffc04040c8981 */ /* 0x000e22000c1e1900 */
[----:B------:R-:W-:-:S04]  /*1b10*/  IADD3 R13, PT, PT, R7, 0x2, RZ ;  /* 0x00000002070d7810 */ /* 0x000fc80007ffe0ff */
[----:B------:R-:W-:-:S04]  /*1b20*/  ISETP.GE.AND P1, PT, R13, UR6, PT ;  /* 0x000000060d007c0c */ /* 0x000fc8000bf26270 */
[----:B------:R-:W-:-:S13]  /*1b30*/  ISETP.LT.OR P1, PT, R13, RZ, P1 ;  /* 0x000000ff0d00720c */ /* 0x000fda0000f21670 */
[----:B------:R-:W1:Y:S01]  /*1b40*/  @!P1 LDC.64 R8, c[0x0][0x390] ;  /* 0x0000e400ff089b82 */ /* 0x000e620000000a00 */
[----:B------:R-:W-:-:S04]  /*1b50*/  @!P1 IMAD R13, R13, R25, R2 ;  /* 0x000000190d0d9224 */ /* 0x000fc800078e0202 */
[----:B-1----:R-:W-:-:S04]  /*1b60*/  @!P1 IMAD.WIDE.U32 R8, R13, 0x4, R8 ;  /* 0x000000040d089825 */ /* 0x002fc800078e0008 */
[----:B0-----:R-:W-:-:S05]  /*1b70*/  @!P0 FFMA R0, R11, R12, R0 ;  /* 0x0000000c0b008223 */ /* 0x001fca0000000000 */
[----:B------:R0:W-:Y:S04]  /*1b80*/  STG.E desc[UR4][R14.64], R0 ;  /* 0x000000000e007986 */ /* 0x0001e8000c101904 */
[----:B------:R-:W0:Y:S04]  /*1b90*/  @!P1 LDG.E R9, desc[UR4][R8.64] ;  /* 0x0000000408099981 */ /* 0x000e28000c1e1900 */
[----:B------:R-:W0:Y:S01]  /*1ba0*/  @!P1 LDG.E R10, desc[UR4][R4.64+-0x8] ;  /* 0xfffff804040a9981 */ /* 0x000e22000c1e1900 */
[----:B------:R-:W-:-:S04]  /*1bb0*/  IADD3 R7, PT, PT, R7, 0x3, RZ ;  /* 0x0000000307077810 */ /* 0x000fc80007ffe0ff */
[----:B------:R-:W-:-:S04]  /*1bc0*/  ISETP.GE.AND P0, PT, R7, UR6, PT ;  /* 0x0000000607007c0c */ /* 0x000fc8000bf06270 */
[----:B------:R-:W-:Y:S01]  /*1bd0*/  ISETP.LT.OR P0, PT, R7, RZ, P0 ;  /* 0x000000ff0700720c */ /* 0x000fe20000701670 */
[----:B------:R-:W-:Y:S01]  /*1be0*/  BSSY.RECONVERGENT B0, `(.L_x_12) ;  /* 0x000000a000007945 */ /* 0x000fe20003800200 */
[----:B0-----:R-:W-:-:S05]  /*1bf0*/  @!P1 FFMA R0, R9, R10, R0 ;  /* 0x0000000a09009223 */ /* 0x001fca0000000000 */
[----:B------:R0:W-:Y:S06]  /*1c00*/  STG.E desc[UR4][R14.64], R0 ;  /* 0x000000000e007986 */ /* 0x0001ec000c101904 */
[----:B------:R-:W-:Y:S05]  /*1c10*/  @P0 BRA `(.L_x_13) ;  /* 0x0000000000180947 */ /* 0x000fea0003800000 */
[----:B------:R-:W1:Y:S01]  /*1c20*/  LDC.64 R8, c[0x0][0x390] ;  /* 0x0000e400ff087b82 */ /* 0x000e620000000a00 */
[----:B------:R-:W-:Y:S01]  /*1c30*/  IMAD R7, R7, R25, R2 ;  /* 0x0000001907077224 */ /* 0x000fe200078e0202 */
[----:B------:R-:W0:Y:S03]  /*1c40*/  LDG.E R4, desc[UR4][R4.64+-0xc] ;  /* 0xfffff40404047981 */ /* 0x000e26000c1e1900 */
[----:B-1----:R-:W-:-:S06]  /*1c50*/  IMAD.WIDE.U32 R8, R7, 0x4, R8 ;  /* 0x0000000407087825 */ /* 0x002fcc00078e0008 */
[----:B------:R-:W0:Y:S02]  /*1c60*/  LDG.E R9, desc[UR4][R8.64] ;  /* 0x0000000408097981 */ /* 0x000e24000c1e1900 */
[----:B0-----:R-:W-:-:S07]  /*1c70*/  FFMA R0, R9, R4, R0 ;  /* 0x0000000409007223 */ /* 0x001fce0000000000 */
.L_x_13:
[----:B------:R-:W-:Y:S05]  /*1c80*/  BSYNC.RECONVERGENT B0 ;  /* 0x0000000000007941 */ /* 0x000fea0003800200 */
.L_x_12:
[----:B------:R1:W-:Y:S01]  /*1c90*/  STG.E desc[UR4][R14.64], R0 ;  /* 0x000000000e007986 */ /* 0x0003e2000c101904 */
[----:B------:R-:W-:-:S07]  /*1ca0*/  VIADD R18, R18, 0x4 ;  /* 0x0000000412127836 */ /* 0x000fce0000000000 */
.L_x_11:
[----:B------:R-:W-:-:S13]  /*1cb0*/  ISETP.NE.AND P0, PT, R6, RZ, PT ;  /* 0x000000ff0600720c */ /* 0x000fda0003f05270 */
[----:B------:R-:W-:Y:S05]  /*1cc0*/  @!P0 BRA `(.L_x_14) ;  /* 0x0000000000748947 */ /* 0x000fea0003800000 */
[----:B------:R-:W2:Y:S01]  /*1cd0*/  LDCU UR6, c[0x0][0x3a4] ;  /* 0x00007480ff0677ac */ /* 0x000ea20008000800 */
[----:B------:R-:W-:Y:S01]  /*1ce0*/  IADD3 R10, PT, PT, R18, R3, RZ ;  /* 0x00000003120a7210 */ /* 0x000fe20007ffe0ff */
[----:B------:R-:W3:Y:S01]  /*1cf0*/  LDC.64 R4, c[0x0][0x398] ;  /* 0x0000e600ff047b82 */ /* 0x000ee20000000a00 */
[----:B------:R-:W4:Y:S02]  /*1d00*/  LDCU UR7, c[0x0][0x3a8] ;  /* 0x00007500ff0777ac */ /* 0x000f240008000800 */
[----:B--2---:R-:W-:-:S04]  /*1d10*/  ISETP.GE.AND P0, PT, R10, UR6, PT ;  /* 0x000000060a007c0c */ /* 0x004fc8000bf06270 */
[----:B------:R-:W-:Y:S02]  /*1d20*/  ISETP.LT.OR P0, PT, R10, RZ, P0 ;  /* 0x000000ff0a00720c */ /* 0x000fe40000701670 */
[----:B----4-:R-:W-:-:S05]  /*1d30*/  IADD3 R11, PT, PT, -R18, UR7, RZ ;  /* 0x00000007120b7c10 */ /* 0x010fca000fffe1ff */
[----:B---3--:R-:W-:-:S06]  /*1d40*/  IMAD.WIDE R4, R11, 0x4, R4 ;  /* 0x000000040b047825 */ /* 0x008fcc00078e0204 */
[----:B------:R-:W2:Y:S01]  /*1d50*/  @!P0 LDC.64 R6, c[0x0][0x390] ;  /* 0x0000e400ff068b82 */ /* 0x000ea20000000a00 */
[----:B------:R-:W-:Y:S01]  /*1d60*/  @!P0 IMAD R9, R10, R25, R2 ;  /* 0x000000190a098224 */ /* 0x000fe200078e0202 */
[----:B------:R-:W0:Y:S03]  /*1d70*/  @!P0 LDG.E R8, desc[UR4][R4.64] ;  /* 0x0000000404088981 */ /* 0x000e26000c1e1900 */
[----:B--2---:R-:W-:-:S06]  /*1d80*/  @!P0 IMAD.WIDE.U32 R6, R9, 0x4, R6 ;  /* 0x0000000409068825 */ /* 0x004fcc00078e0006 */
[----:B------:R-:W0:Y:S01]  /*1d90*/  @!P0 LDG.E R7, desc[UR4][R6.64] ;  /* 0x0000000406078981 */ /* 0x000e22000c1e1900 */
[----:B------:R-:W-:-:S04]  /*1da0*/  IADD3 R9, PT, PT, R10, 0x1, RZ ;  /* 0x000000010a097810 */ /* 0x000fc80007ffe0ff */
[----:B------:R-:W-:-:S04]  /*1db0*/  ISETP.GE.AND P1, PT, R9, UR6, PT ;  /* 0x0000000609007c0c */ /* 0x000fc8000bf26270 */
[----:B------:R-:W-:Y:S01]  /*1dc0*/  ISETP.LT.OR P1, PT, R9, RZ, P1 ;  /* 0x000000ff0900720c */ /* 0x000fe20000f21670 */
[----:B------:R-:W-:Y:S01]  /*1dd0*/  BSSY.RECONVERGENT B0, `(.L_x_15) ;  /* 0x000000a000007945 */ /* 0x000fe20003800200 */
[----:B01----:R-:W-:-:S05]  /*1de0*/  @!P0 FFMA R0, R7, R8, R0 ;  /* 0x0000000807008223 */ /* 0x003fca0000000000 */
        /* <DEDUP_REMOVED lines=8> */
.L_x_16:
[----:B------:R-:W-:Y:S05]  /*1e70*/  BSYNC.RECONVERGENT B0 ;  /* 0x0000000000007941 */ /* 0x000fea0003800200 */
.L_x_15:
[----:B------:R2:W-:Y:S01]  /*1e80*/  STG.E desc[UR4][R14.64], R0 ;  /* 0x000000000e007986 */ /* 0x0005e2000c101904 */
[----:B------:R-:W-:-:S07]  /*1e90*/  VIADD R18, R18, 0x2 ;  /* 0x0000000212127836 */ /* 0x000fce0000000000 */
.L_x_14:
[----:B------:R-:W3:Y:S01]  /*1ea0*/  LDCU UR6, c[0x0][0x3a4] ;  /* 0x00007480ff0677ac */ /* 0x000ee20008000800 */
[----:B------:R-:W-:Y:S01]  /*1eb0*/  IADD3 R3, PT, PT, R3, R18, RZ ;  /* 0x0000001203037210 */ /* 0x000fe20007ffe0ff */
[----:B------:R-:W-:Y:S03]  /*1ec0*/  BSSY.RECONVERGENT B0, `(.L_x_17) ;  /* 0x000000e000007945 */ /* 0x000fe60003800200 */
[----:B---3--:R-:W-:-:S04]  /*1ed0*/  ISETP.GE.AND P0, PT, R3, UR6, PT ;  /* 0x0000000603007c0c */ /* 0x008fc8000bf06270 */
[----:B------:R-:W-:-:S13]  /*1ee0*/  ISETP.LT.OR P0, PT, R3, RZ, P0 ;  /* 0x000000ff0300720c */ /* 0x000fda0000701670 */
[----:B------:R-:W-:Y:S05]  /*1ef0*/  @P0 BRA `(.L_x_18) ;  /* 0x0000000000280947 */ /* 0x000fea0003800000 */
[----:B------:R-:W3:Y:S01]  /*1f00*/  LDC R9, c[0x0][0x3a8] ;  /* 0x0000ea00ff097b82 */ /* 0x000ee20000000800 */
[----:B------:R-:W-:-:S07]  /*1f10*/  IMAD R3, R3, R25, R2 ;  /* 0x0000001903037224 */ /* 0x000fce00078e0202 */
[----:B------:R-:W4:Y:S08]  /*1f20*/  LDC.64 R4, c[0x0][0x390] ;  /* 0x0000e400ff047b82 */ /* 0x000f300000000a00 */
[----:B------:R-:W5:Y:S01]  /*1f30*/  LDC.64 R6, c[0x0][0x398] ;  /* 0x0000e600ff067b82 */ /* 0x000f620000000a00 */
[----:B---3--:R-:W-:Y:S01]  /*1f40*/  IADD3 R9, PT, PT, -R18, R9, RZ ;  /* 0x0000000912097210 */ /* 0x008fe20007ffe1ff */
[----:B----4-:R-:W-:-:S06]  /*1f50*/  IMAD.WIDE.U32 R2, R3, 0x4, R4 ;  /* 0x0000000403027825 */ /* 0x010fcc00078e0004 */
[----:B------:R-:W0:Y:S01]  /*1f60*/  LDG.E R3, desc[UR4][R2.64] ;  /* 0x0000000402037981 */ /* 0x000e22000c1e1900 */
[----:B-----5:R-:W-:-:S06]  /*1f70*/  IMAD.WIDE R4, R9, 0x4, R6 ;  /* 0x0000000409047825 */ /* 0x020fcc00078e0206 */
[----:B------:R-:W0:Y:S02]  /*1f80*/  LDG.E R4, desc[UR4][R4.64] ;  /* 0x0000000404047981 */ /* 0x000e24000c1e1900 */
[----:B012---:R-:W-:-:S07]  /*1f90*/  FFMA R0, R3, R4, R0 ;  /* 0x0000000403007223 */ /* 0x007fce0000000000 */
.L_x_18:
[----:B------:R-:W-:Y:S05]  /*1fa0*/  BSYNC.RECONVERGENT B0 ;  /* 0x0000000000007941 */ /* 0x000fea0003800200 */
.L_x_17:
[----:B------:R-:W-:Y:S01]  /*1fb0*/  STG.E desc[UR4][R14.64], R0 ;  /* 0x000000000e007986 */ /* 0x000fe2000c101904 */
[----:B------:R-:W-:Y:S05]  /*1fc0*/  EXIT ;  /* 0x000000000000794d */ /* 0x000fea0003800000 */
.L_x_19:
[----:B------:R-:W-:-:S00]  /*1fd0*/  BRA `(.L_x_19) ;  /* 0xfffffffc00fc7947 */ /* 0x000fc0000383ffff */
[----:B------:R-:W-:-:S00]  /*1fe0*/  NOP ;  /* 0x0000000000007918 */ /* 0x000fc00000000000 */
        /* <DEDUP_REMOVED lines=9> */
.L_x_20:


//--------------------- .nv.shared.reserved.0     --------------------------
	.section	.nv.shared.reserved.0,"aw",@nobits
	.weak		__nv_reservedSMEM_offset_0_alias
	.size		__nv_reservedSMEM_offset_0_alias, 0, 64
	.other		__nv_reservedSMEM_offset_0_alias,@"STO_CUDA_RESERVED_SHARED STV_DEFAULT"
__nv_reservedSMEM_offset_0_alias:
	.zero		0
	.zero		64


//--------------------- .nv.constant0._Z14convolutionGPUPfS_S_S_iii --------------------------
	.section	.nv.constant0._Z14convolutionGPUPfS_S_S_iii,"a",@progbits
	.sectionflags	@""
	.align	4
.nv.constant0._Z14convolutionGPUPfS_S_S_iii:
	.zero		940


//--------------------- SYMBOLS --------------------------

	.type		.nv.reservedSmem.offset0,@object
	.size		.nv.reservedSmem.offset0,0x4
